// auto-generated by cutlass_sweep.fmha — config: {"arch": "sm_90", "direction": "fwd", "dtype": "bf16", "head_dim": 80, "mask": "residual", "schedule": "cooperative", "tile_kv": 64, "tile_q": 128}
#include "cutlass/cutlass.h"
#include "cute/tensor.hpp"
#include "cutlass/device_kernel.h"
#include "cutlass/kernel_hardware_info.h"
#include "88_hopper_fmha/collective/fmha_fusion.hpp"
#include "88_hopper_fmha/kernel/fmha_kernel_builder.hpp"

using namespace cute;
using Element = cutlass::bfloat16_t;
using TileShape = Shape<_128, _64, _80>;
using StrideQ = cute::tuple<int, _1, cute::tuple<int, int>>;
using StrideK = cute::tuple<int, _1, cute::tuple<int, int>>;
using StrideV = cute::tuple<int, cute::_1, cute::tuple<int, int>>;

using Kernel = typename cutlass::fmha::kernel::FmhaBuilder<
    Element, float, float,
    TileShape, StrideQ, StrideK, StrideV,
    cutlass::fmha::collective::ResidualFusion,
    cutlass::gemm::KernelTmaWarpSpecializedCooperative
  >::Kernel;

auto* _anchor = &cutlass::device_kernel<Kernel>;


// ===== COMPILED SASS (sm_90a) =====

	.target	sm_90a

	.elftype	@"ET_EXEC"


//--------------------- .note.nv.tkinfo           --------------------------
	.section	.note.nv.tkinfo,"",@"SHT_NOTE"
	.sectionflags	@"SHF_NOTE_NV_TKINFO"
	.tkinfo
        /*0018*/ 	.word	0x00000002
        /*0030*/ 	.string	""
        /*0030*/ 	.string	"ptxas"
        /*0030*/ 	.string	"Cuda compilation tools, release 13.0, V13.0.88"
        /*0030*/ 	.string	"Build cuda_13.0.r13.0/compiler.36424714_0"
        /*0030*/ 	.string	"-arch sm_90a -m 64 "



//--------------------- .note.nv.cuinfo           --------------------------
	.section	.note.nv.cuinfo,"",@"SHT_NOTE"
	.sectionflags	@"SHF_NOTE_NV_CUINFO"
        /*0018*/ 	.short	0x0002
        /*001a*/ 	.short	0x005a
        /*001c*/ 	.short	0x0082
	.zero		2


//--------------------- .nv.info                  --------------------------
	.section	.nv.info,"",@"SHT_CUDA_INFO"
	.align	4


	//----- nvinfo : EIATTR_REGCOUNT
	.align		4
        /*0000*/ 	.byte	0x04, 0x2f
        /*0002*/ 	.short	(.L_16 - .L_15)
	.align		4
.L_15:
        /*0004*/ 	.word	index@(_ZN7cutlass13device_kernelINS_4fmha6kernel28FmhaKernelTmaWarpSpecializedINS1_10collective30FmhaMainloopTmaWarpSpecializedINS_10bfloat16_tEffN4cute5tupleIJNS7_1CILi128EEENS9_ILi64EEENS9_ILi80EEEEEENS8_IJiNS9_ILi1EEENS8_IJiiEEEEEESG_SG_NS4_14ResidualFusionEJEEENS4_15FmhaFwdEpilogueIS6_fNS8_IJSB_SC_SB_EEEEENS2_23IndividualTileSchedulerEJEEEEEvNT_6ParamsE)
        /*0008*/ 	.word	0x000000a8


	//----- nvinfo : EIATTR_FRAME_SIZE
	.align		4
.L_16:
        /*000c*/ 	.byte	0x04, 0x11
        /*000e*/ 	.short	(.L_18 - .L_17)
	.align		4
.L_17:
        /*0010*/ 	.word	index@($__internal_0_$__cuda_sm20_rcp_rn_f32_slowpath)
        /*0014*/ 	.word	0x00000000


	//----- nvinfo : EIATTR_FRAME_SIZE
	.align		4
.L_18:
        /*0018*/ 	.byte	0x04, 0x11
        /*001a*/ 	.short	(.L_20 - .L_19)
	.align		4
.L_19:
        /*001c*/ 	.word	index@(_ZN7cutlass13device_kernelINS_4fmha6kernel28FmhaKernelTmaWarpSpecializedINS1_10collective30FmhaMainloopTmaWarpSpecializedINS_10bfloat16_tEffN4cute5tupleIJNS7_1CILi128EEENS9_ILi64EEENS9_ILi80EEEEEENS8_IJiNS9_ILi1EEENS8_IJiiEEEEEESG_SG_NS4_14ResidualFusionEJEEENS4_15FmhaFwdEpilogueIS6_fNS8_IJSB_SC_SB_EEEEENS2_23IndividualTileSchedulerEJEEEEEvNT_6ParamsE)
        /*0020*/ 	.word	0x00000000


	//----- nvinfo : EIATTR_MIN_STACK_SIZE
	.align		4
.L_20:
        /*0024*/ 	.byte	0x04, 0x12
        /*0026*/ 	.short	(.L_22 - .L_21)
	.align		4
.L_21:
        /*0028*/ 	.word	index@(_ZN7cutlass13device_kernelINS_4fmha6kernel28FmhaKernelTmaWarpSpecializedINS1_10collective30FmhaMainloopTmaWarpSpecializedINS_10bfloat16_tEffN4cute5tupleIJNS7_1CILi128EEENS9_ILi64EEENS9_ILi80EEEEEENS8_IJiNS9_ILi1EEENS8_IJiiEEEEEESG_SG_NS4_14ResidualFusionEJEEENS4_15FmhaFwdEpilogueIS6_fNS8_IJSB_SC_SB_EEEEENS2_23IndividualTileSchedulerEJEEEEEvNT_6ParamsE)
        /*002c*/ 	.word	0x00000000
.L_22:


//--------------------- .nv.compat                --------------------------
	.section	.nv.compat,"",@"SHT_CUDA_COMPAT_INFO"
	.align	4
        /*0000*/ 	.byte	0x02, 0x09, 0x01, 0x00, 0x02, 0x02, 0x04, 0x00, 0x02, 0x05, 0x05, 0x00, 0x03, 0x07, 0x01, 0x01
        /*0010*/ 	.byte	0x02, 0x03, 0x01, 0x00, 0x02, 0x06, 0x01, 0x00, 0x04, 0x0b, 0x08, 0x00, 0x00, 0x00, 0x00, 0x00
        /*0020*/ 	.byte	0x00, 0x00, 0x00, 0x00


//--------------------- .nv.info._ZN7cutlass13device_kernelINS_4fmha6kernel28FmhaKernelTmaWarpSpecializedINS1_10collective30FmhaMainloopTmaWarpSpecializedINS_10bfloat16_tEffN4cute5tupleIJNS7_1CILi128EEENS9_ILi64EEENS9_ILi80EEEEEENS8_IJiNS9_ILi1EEENS8_IJiiEEEEEESG_SG_NS4_14ResidualFusionEJEEENS4_15FmhaFwdEpilogueIS6_fNS8_IJSB_SC_SB_EEEEENS2_23IndividualTileSchedulerEJEEEEEvNT_6ParamsE --------------------------
	.section	.nv.info._ZN7cutlass13device_kernelINS_4fmha6kernel28FmhaKernelTmaWarpSpecializedINS1_10collective30FmhaMainloopTmaWarpSpecializedINS_10bfloat16_tEffN4cute5tupleIJNS7_1CILi128EEENS9_ILi64EEENS9_ILi80EEEEEENS8_IJiNS9_ILi1EEENS8_IJiiEEEEEESG_SG_NS4_14ResidualFusionEJEEENS4_15FmhaFwdEpilogueIS6_fNS8_IJSB_SC_SB_EEEEENS2_23IndividualTileSchedulerEJEEEEEvNT_6ParamsE,"",@"SHT_CUDA_INFO"
	.sectionflags	@""
	.align	4


	//----- nvinfo : EIATTR_CUDA_API_VERSION
	.align		4
        /*0000*/ 	.byte	0x04, 0x37
        /*0002*/ 	.short	(.L_24 - .L_23)
.L_23:
        /*0004*/ 	.word	0x00000082


	//----- nvinfo : EIATTR_KPARAM_INFO
	.align		4
.L_24:
        /*0008*/ 	.byte	0x04, 0x17
        /*000a*/ 	.short	(.L_26 - .L_25)
.L_25:
        /*000c*/ 	.word	0x00000000
        /*0010*/ 	.short	0x0000
        /*0012*/ 	.short	0x0070
        /*0014*/ 	.byte	0x00, 0xf0, 0x01, 0x20


	//----- nvinfo : EIATTR_SPARSE_MMA_MASK
	.align		4
.L_26:
        /*0018*/ 	.byte	0x03, 0x50
        /*001a*/ 	.short	0x0000


	//----- nvinfo : EIATTR_MAXREG_COUNT
	.align		4
        /*001c*/ 	.byte	0x03, 0x1b
        /*001e*/ 	.short	0x00a8


	//----- nvinfo : EIATTR_NUM_BARRIERS
	.align		4
        /*0020*/ 	.byte	0x02, 0x4c
        /*0022*/ 	.byte	0x02
	.zero		1


	//----- nvinfo : EIATTR_EXTERNS
	.align		4
        /*0024*/ 	.byte	0x04, 0x0f
        /*0026*/ 	.short	(.L_28 - .L_27)


	//   ....[0]....
	.align		4
.L_27:
        /*0028*/ 	.word	index@(__assertfail)


	//----- nvinfo : EIATTR_MERCURY_ISA_VERSION
	.align		4
.L_28:
        /*002c*/ 	.byte	0x03, 0x5f
        /*002e*/ 	.short	0x0101


	//----- nvinfo : EIATTR_INT_WARP_WIDE_INSTR_OFFSETS
	.align		4
        /*0030*/ 	.byte	0x04, 0x31
        /*0032*/ 	.short	(.L_30 - .L_29)


	//   ....[0]....
.L_29:
        /*0034*/ 	.word	0x000006f0


	//   ....[1]....
        /*0038*/ 	.word	0x00000700


	//   ....[2]....
        /*003c*/ 	.word	0x00000710


	//   ....[3]....
        /*0040*/ 	.word	0x00000720


	//   ....[4]....
        /*0044*/ 	.word	0x00000790


	//----- nvinfo : EIATTR_COOP_GROUP_MASK_REGIDS
	.align		4
.L_30:
        /*0048*/ 	.byte	0x04, 0x29
        /*004a*/ 	.short	(.L_32 - .L_31)


	//   ....[0]....
.L_31:
        /*004c*/ 	.word	0xffffffff


	//   ....[1]....
        /*0050*/ 	.word	0xffffffff


	//   ....[2]....
        /*0054*/ 	.word	0xffffffff


	//   ....[3]....
        /*0058*/ 	.word	0xffffffff


	//   ....[4]....
        /*005c*/ 	.word	0xffffffff


	//   ....[5]....
        /*0060*/ 	.word	0xffffffff


	//   ....[6]....
        /*0064*/ 	.word	0xffffffff


	//   ....[7]....
        /*0068*/ 	.word	0xffffffff


	//   ....[8]....
        /*006c*/ 	.word	0xffffffff


	//   ....[9]....
        /*0070*/ 	.word	0xffffffff


	//   ....[10]....
        /*0074*/ 	.word	0xffffffff


	//   ....[11]....
        /*0078*/ 	.word	0xffffffff


	//   ....[12]....
        /*007c*/ 	.word	0xffffffff


	//   ....[13]....
        /*0080*/ 	.word	0xffffffff


	//   ....[14]....
        /*0084*/ 	.word	0xffffffff


	//   ....[15]....
        /*0088*/ 	.word	0xffffffff


	//   ....[16]....
        /*008c*/ 	.word	0xffffffff


	//   ....[17]....
        /*0090*/ 	.word	0xffffffff


	//   ....[18]....
        /*0094*/ 	.word	0xffffffff


	//   ....[19]....
        /*0098*/ 	.word	0xffffffff


	//   ....[20]....
        /*009c*/ 	.word	0xffffffff


	//   ....[21]....
        /*00a0*/ 	.word	0xffffffff


	//----- nvinfo : EIATTR_COOP_GROUP_INSTR_OFFSETS
	.align		4
.L_32:
        /*00a4*/ 	.byte	0x04, 0x28
        /*00a6*/ 	.short	(.L_34 - .L_33)


	//   ....[0]....
.L_33:
        /*00a8*/ 	.word	0x00000050


	//   ....[1]....
        /*00ac*/ 	.word	0x00000080


	//   ....[2]....
        /*00b0*/ 	.word	0x000001b0


	//   ....[3]....
        /*00b4*/ 	.word	0x00000370


	//   ....[4]....
        /*00b8*/ 	.word	0x00000530


	//   ....[5]....
        /*00bc*/ 	.word	0x00000690


	//   ....[6]....
        /*00c0*/ 	.word	0x00001670


	//   ....[7]....
        /*00c4*/ 	.word	0x000016c0


	//   ....[8]....
        /*00c8*/ 	.word	0x00001a20


	//   ....[9]....
        /*00cc*/ 	.word	0x00001b10


	//   ....[10]....
        /*00d0*/ 	.word	0x00003100


	//   ....[11]....
        /*00d4*/ 	.word	0x00003130


	//   ....[12]....
        /*00d8*/ 	.word	0x00003430


	//   ....[13]....
        /*00dc*/ 	.word	0x00003550


	//   ....[14]....
        /*00e0*/ 	.word	0x00005380


	//   ....[15]....
        /*00e4*/ 	.word	0x000053e0


	//   ....[16]....
        /*00e8*/ 	.word	0x00005720


	//   ....[17]....
        /*00ec*/ 	.word	0x00005840


	//   ....[18]....
        /*00f0*/ 	.word	0x00006ea0


	//   ....[19]....
        /*00f4*/ 	.word	0x00006ee0


	//   ....[20]....
        /*00f8*/ 	.word	0x00006f20


	//   ....[21]....
        /*00fc*/ 	.word	0x00006f30


	//----- nvinfo : EIATTR_REG_RECONFIG
	.align		4
.L_34:
        /*0100*/ 	.byte	0x01, 0x54
	.zero		2


	//----- nvinfo : EIATTR_SYSCALL_OFFSETS
	.align		4
        /*0104*/ 	.byte	0x04, 0x46
        /*0106*/ 	.short	(.L_36 - .L_35)


	//   ....[0]....
.L_35:
        /*0108*/ 	.word	0x00007980


	//   ....[1]....
        /*010c*/ 	.word	0x00007ae0


	//----- nvinfo : EIATTR_MBARRIER_INSTR_OFFSETS
	.align		4
.L_36:
        /*0110*/ 	.byte	0x04, 0x39
        /*0112*/ 	.short	(.L_38 - .L_37)


	//   ....[0]....
.L_37:
        /*0114*/ 	.word	0x00000320
        /*0118*/ 	.word	0x000000ff
        /*011c*/ 	.word	0x00011850
        /*0120*/ 	.short	0x0100
        /*0122*/ 	.byte	0x06
	.zero		1


	//   ....[1]....
        /*0124*/ 	.word	0x00000330
        /*0128*/ 	.word	0x000000ff
        /*012c*/ 	.word	0x00011860
        /*0130*/ 	.short	0x0100
        /*0132*/ 	.byte	0x06
	.zero		1


	//   ....[2]....
        /*0134*/ 	.word	0x00000340
        /*0138*/ 	.word	0x000000ff
        /*013c*/ 	.word	0x00011858
        /*0140*/ 	.short	0x0100
        /*0142*/ 	.byte	0x06
	.zero		1


	//   ....[3]....
        /*0144*/ 	.word	0x00000350
        /*0148*/ 	.word	0x000000ff
        /*014c*/ 	.word	0x00011868
        /*0150*/ 	.short	0x0100
        /*0152*/ 	.byte	0x06
	.zero		1


	//   ....[4]....
        /*0154*/ 	.word	0x00000480
        /*0158*/ 	.word	0x000000ff
        /*015c*/ 	.word	0x00011800
        /*0160*/ 	.short	0x0100
        /*0162*/ 	.byte	0x06
	.zero		1


	//   ....[5]....
        /*0164*/ 	.word	0x00000490
        /*0168*/ 	.word	0x000000ff
        /*016c*/ 	.word	0x00011828
        /*0170*/ 	.short	0x0100
        /*0172*/ 	.byte	0x06
	.zero		1


	//   ....[6]....
        /*0174*/ 	.word	0x000004a0
        /*0178*/ 	.word	0x000000ff
        /*017c*/ 	.word	0x00011808
        /*0180*/ 	.short	0x0100
        /*0182*/ 	.byte	0x06
	.zero		1


	//   ....[7]....
        /*0184*/ 	.word	0x000004b0
        /*0188*/ 	.word	0x000000ff
        /*018c*/ 	.word	0x00011830
        /*0190*/ 	.short	0x0100
        /*0192*/ 	.byte	0x06
	.zero		1


	//   ....[8]....
        /*0194*/ 	.word	0x000004c0
        /*0198*/ 	.word	0x000000ff
        /*019c*/ 	.word	0x00011810
        /*01a0*/ 	.short	0x0100
        /*01a2*/ 	.byte	0x06
	.zero		1


	//   ....[9]....
        /*01a4*/ 	.word	0x000004d0
        /*01a8*/ 	.word	0x000000ff
        /*01ac*/ 	.word	0x00011838
        /*01b0*/ 	.short	0x0100
        /*01b2*/ 	.byte	0x06
	.zero		1


	//   ....[10]....
        /*01b4*/ 	.word	0x000004e0
        /*01b8*/ 	.word	0x000000ff
        /*01bc*/ 	.word	0x00011818
        /*01c0*/ 	.short	0x0100
        /*01c2*/ 	.byte	0x06
	.zero		1


	//   ....[11]....
        /*01c4*/ 	.word	0x000004f0
        /*01c8*/ 	.word	0x000000ff
        /*01cc*/ 	.word	0x00011840
        /*01d0*/ 	.short	0x0100
        /*01d2*/ 	.byte	0x06
	.zero		1


	//   ....[12]....
        /*01d4*/ 	.word	0x00000500
        /*01d8*/ 	.word	0x000000ff
        /*01dc*/ 	.word	0x00011820
        /*01e0*/ 	.short	0x0100
        /*01e2*/ 	.byte	0x06
	.zero		1


	//   ....[13]....
        /*01e4*/ 	.word	0x00000510
        /*01e8*/ 	.word	0x000000ff
        /*01ec*/ 	.word	0x00011848
        /*01f0*/ 	.short	0x0100
        /*01f2*/ 	.byte	0x06
	.zero		1


	//   ....[14]....
        /*01f4*/ 	.word	0x00000640
        /*01f8*/ 	.word	0x000000ff
        /*01fc*/ 	.word	0x00011870
        /*0200*/ 	.short	0x0100
        /*0202*/ 	.byte	0x06
	.zero		1


	//   ....[15]....
        /*0204*/ 	.word	0x00000650
        /*0208*/ 	.word	0x000000ff
        /*020c*/ 	.word	0x00011880
        /*0210*/ 	.short	0x0100
        /*0212*/ 	.byte	0x06
	.zero		1


	//   ....[16]....
        /*0214*/ 	.word	0x00000660
        /*0218*/ 	.word	0x000000ff
        /*021c*/ 	.word	0x00011878
        /*0220*/ 	.short	0x0100
        /*0222*/ 	.byte	0x06
	.zero		1


	//   ....[17]....
        /*0224*/ 	.word	0x00000670
        /*0228*/ 	.word	0x000000ff
        /*022c*/ 	.word	0x00011888
        /*0230*/ 	.short	0x0100
        /*0232*/ 	.byte	0x06
	.zero		1


	//   ....[18]....
        /*0234*/ 	.word	0x000007b0
        /*0238*/ 	.word	0x000000ff
        /*023c*/ 	.word	0x00011890
        /*0240*/ 	.short	0x0100
        /*0242*/ 	.byte	0x06
	.zero		1


	//   ....[19]....
        /*0244*/ 	.word	0x000007c0
        /*0248*/ 	.word	0x000000ff
        /*024c*/ 	.word	0x00011898
        /*0250*/ 	.short	0x0100
        /*0252*/ 	.byte	0x06
	.zero		1


	//   ....[20]....
        /*0254*/ 	.word	0x000007d0
        /*0258*/ 	.word	0x000000ff
        /*025c*/ 	.word	0x000118a0
        /*0260*/ 	.short	0x0100
        /*0262*/ 	.byte	0x06
	.zero		1


	//   ....[21]....
        /*0264*/ 	.word	0x000007e0
        /*0268*/ 	.word	0x000000ff
        /*026c*/ 	.word	0x000118a8
        /*0270*/ 	.short	0x0100
        /*0272*/ 	.byte	0x06
	.zero		1


	//   ....[22]....
        /*0274*/ 	.word	0x000008e0
        /*0278*/ 	.word	0x000000ff
        /*027c*/ 	.word	0x000118c0
        /*0280*/ 	.short	0x0100
        /*0282*/ 	.byte	0x06
	.zero		1


	//   ....[23]....
        /*0284*/ 	.word	0x000008f0
        /*0288*/ 	.word	0x000000ff
        /*028c*/ 	.word	0x000118e0
        /*0290*/ 	.short	0x0100
        /*0292*/ 	.byte	0x06
	.zero		1


	//   ....[24]....
        /*0294*/ 	.word	0x00000900
        /*0298*/ 	.word	0x000000ff
        /*029c*/ 	.word	0x000118c8
        /*02a0*/ 	.short	0x0100
        /*02a2*/ 	.byte	0x06
	.zero		1


	//   ....[25]....
        /*02a4*/ 	.word	0x00000910
        /*02a8*/ 	.word	0x000000ff
        /*02ac*/ 	.word	0x000118e8
        /*02b0*/ 	.short	0x0100
        /*02b2*/ 	.byte	0x06
	.zero		1


	//   ....[26]....
        /*02b4*/ 	.word	0x00000920
        /*02b8*/ 	.word	0x000000ff
        /*02bc*/ 	.word	0x000118d0
        /*02c0*/ 	.short	0x0100
        /*02c2*/ 	.byte	0x06
	.zero		1


	//   ....[27]....
        /*02c4*/ 	.word	0x00000930
        /*02c8*/ 	.word	0x000000ff
        /*02cc*/ 	.word	0x000118f0
        /*02d0*/ 	.short	0x0100
        /*02d2*/ 	.byte	0x06
	.zero		1


	//   ....[28]....
        /*02d4*/ 	.word	0x00000940
        /*02d8*/ 	.word	0x000000ff
        /*02dc*/ 	.word	0x000118d8
        /*02e0*/ 	.short	0x0100
        /*02e2*/ 	.byte	0x06
	.zero		1


	//   ....[29]....
        /*02e4*/ 	.word	0x00000950
        /*02e8*/ 	.word	0x000000ff
        /*02ec*/ 	.word	0x000118f8
        /*02f0*/ 	.short	0x0100
        /*02f2*/ 	.byte	0x06
	.zero		1


	//   ....[30]....
        /*02f4*/ 	.word	0x00000dd0
        /*02f8*/ 	.word	0x000000ff
        /*02fc*/ 	.word	0x00011850
        /*0300*/ 	.short	0x010a
        /*0302*/ 	.byte	0x08
	.zero		1


	//   ....[31]....
        /*0304*/ 	.word	0x00000e50
        /*0308*/ 	.word	0x000000ff
        /*030c*/ 	.word	0x00011800
        /*0310*/ 	.short	0x010a
        /*0312*/ 	.byte	0x24
	.zero		1


	//   ....[32]....
        /*0314*/ 	.word	0x00000ea0
        /*0318*/ 	.word	0x000000ff
        /*031c*/ 	.word	0xfffffff8
        /*0320*/ 	.short	0x010a
        /*0322*/ 	.byte	0x1c
	.zero		1


	//   ....[33]....
        /*0324*/ 	.word	0x000023b0
        /*0328*/ 	.word	0x00000006
        /*032c*/ 	.word	0x00000000
        /*0330*/ 	.short	0x0101
        /*0332*/ 	.byte	0x1d
	.zero		1


	//   ....[34]....
        /*0334*/ 	.word	0x00002590
        /*0338*/ 	.word	0x000000ff
        /*033c*/ 	.word	0x00011808
        /*0340*/ 	.short	0x010a
        /*0342*/ 	.byte	0x24
	.zero		1


	//   ....[35]....
        /*0344*/ 	.word	0x00002c70
        /*0348*/ 	.word	0x000000ff
        /*034c*/ 	.word	0x00000000
        /*0350*/ 	.short	0x0101
        /*0352*/ 	.byte	0x07
	.zero		1


	//   ....[36]....
        /*0354*/ 	.word	0x00002dd0
        /*0358*/ 	.word	0x000000ff
        /*035c*/ 	.word	0x00011800
        /*0360*/ 	.short	0x010a
        /*0362*/ 	.byte	0x0a
	.zero		1


	//   ....[37]....
        /*0364*/ 	.word	0x000040d0
        /*0368*/ 	.word	0x000000ff
        /*036c*/ 	.word	0x00011800
        /*0370*/ 	.short	0x010a
        /*0372*/ 	.byte	0x0a
	.zero		1


	//   ....[38]....
        /*0374*/ 	.word	0x00004360
        /*0378*/ 	.word	0x000000ff
        /*037c*/ 	.word	0x00011800
        /*0380*/ 	.short	0x010a
        /*0382*/ 	.byte	0x0a
	.zero		1


	//   ....[39]....
        /*0384*/ 	.word	0x00004a20
        /*0388*/ 	.word	0x000000ff
        /*038c*/ 	.word	0x00000000
        /*0390*/ 	.short	0x0101
        /*0392*/ 	.byte	0x0a
	.zero		1


	//   ....[40]....
        /*0394*/ 	.word	0x00004ad0
        /*0398*/ 	.word	0x000000ff
        /*039c*/ 	.word	0x00000000
        /*03a0*/ 	.short	0x0101
        /*03a2*/ 	.byte	0x04
	.zero		1


	//   ....[41]....
        /*03a4*/ 	.word	0x00004c80
        /*03a8*/ 	.word	0x000000ff
        /*03ac*/ 	.word	0x00011800
        /*03b0*/ 	.short	0x010a
        /*03b2*/ 	.byte	0x0a
	.zero		1


	//   ....[42]....
        /*03b4*/ 	.word	0x000063e0
        /*03b8*/ 	.word	0x000000ff
        /*03bc*/ 	.word	0x00011800
        /*03c0*/ 	.short	0x010a
        /*03c2*/ 	.byte	0x0a
	.zero		1


	//   ....[43]....
        /*03c4*/ 	.word	0x00006620
        /*03c8*/ 	.word	0x000000ff
        /*03cc*/ 	.word	0x00011800
        /*03d0*/ 	.short	0x010a
        /*03d2*/ 	.byte	0x0a
	.zero		1


	//   ....[44]....
        /*03d4*/ 	.word	0x00006ce0
        /*03d8*/ 	.word	0x000000ff
        /*03dc*/ 	.word	0x00000000
        /*03e0*/ 	.short	0x0101
        /*03e2*/ 	.byte	0x0a
	.zero		1


	//   ....[45]....
        /*03e4*/ 	.word	0x00006d90
        /*03e8*/ 	.word	0x000000ff
        /*03ec*/ 	.word	0x00000000
        /*03f0*/ 	.short	0x0101
        /*03f2*/ 	.byte	0x04
	.zero		1


	//   ....[46]....
        /*03f4*/ 	.word	0x00007490
        /*03f8*/ 	.word	0x000000ff
        /*03fc*/ 	.word	0x00000008
        /*0400*/ 	.short	0x010a
        /*0402*/ 	.byte	0x1c
	.zero		1


	//   ....[47]....
        /*0404*/ 	.word	0x000087c0
        /*0408*/ 	.word	0x00000000
        /*040c*/ 	.word	0x00011890
        /*0410*/ 	.short	0x0101
        /*0412*/ 	.byte	0x24
	.zero		1


	//   ....[48]....
        /*0414*/ 	.word	0x00008910
        /*0418*/ 	.word	0x00000004
        /*041c*/ 	.word	0x00011860
        /*0420*/ 	.short	0x010a
        /*0422*/ 	.byte	0x3f
	.zero		1


	//   ....[49]....
        /*0424*/ 	.word	0x00008d10
        /*0428*/ 	.word	0x00000002
        /*042c*/ 	.word	0x00011828
        /*0430*/ 	.short	0x010a
        /*0432*/ 	.byte	0x3f
	.zero		1


	//   ....[50]....
        /*0434*/ 	.word	0x00009110
        /*0438*/ 	.word	0x00000005
        /*043c*/ 	.word	0x00011860
        /*0440*/ 	.short	0x010a
        /*0442*/ 	.byte	0x3f
	.zero		1


	//   ....[51]....
        /*0444*/ 	.word	0x00009540
        /*0448*/ 	.word	0x00000004
        /*044c*/ 	.word	0x00011828
        /*0450*/ 	.short	0x010a
        /*0452*/ 	.byte	0x3f
	.zero		1


	//   ....[52]....
        /*0454*/ 	.word	0x00009a30
        /*0458*/ 	.word	0x00000006
        /*045c*/ 	.word	0x00011828
        /*0460*/ 	.short	0x010a
        /*0462*/ 	.byte	0x3f
	.zero		1


	//   ....[53]....
        /*0464*/ 	.word	0x00009e60
        /*0468*/ 	.word	0x00000006
        /*046c*/ 	.word	0x00011828
        /*0470*/ 	.short	0x010a
        /*0472*/ 	.byte	0x3f
	.zero		1


	//   ....[54]....
        /*0474*/ 	.word	0x0000a280
        /*0478*/ 	.word	0x00000003
        /*047c*/ 	.word	0x00011850
        /*0480*/ 	.short	0x010a
        /*0482*/ 	.byte	0x3f
	.zero		1


	//   ....[55]....
        /*0484*/ 	.word	0x0000a2e0
        /*0488*/ 	.word	0x00000002
        /*048c*/ 	.word	0x00011800
        /*0490*/ 	.short	0x010a
        /*0492*/ 	.byte	0x3f
	.zero		1


	//   ....[56]....
        /*0494*/ 	.word	0x0000a340
        /*0498*/ 	.word	0x00000003
        /*049c*/ 	.word	0xfffffff8
        /*04a0*/ 	.short	0x010a
        /*04a2*/ 	.byte	0x3f
	.zero		1


	//   ....[57]....
        /*04a4*/ 	.word	0x0000a3a0
        /*04a8*/ 	.word	0x00000008
        /*04ac*/ 	.word	0x00011808
        /*04b0*/ 	.short	0x010a
        /*04b2*/ 	.byte	0x3f
	.zero		1


	//   ....[58]....
        /*04b4*/ 	.word	0x0000a400
        /*04b8*/ 	.word	0x00000005
        /*04bc*/ 	.word	0x00011800
        /*04c0*/ 	.short	0x010a
        /*04c2*/ 	.byte	0x3f
	.zero		1


	//   ....[59]....
        /*04c4*/ 	.word	0x0000a460
        /*04c8*/ 	.word	0x00000009
        /*04cc*/ 	.word	0x00011800
        /*04d0*/ 	.short	0x010a
        /*04d2*/ 	.byte	0x3f
	.zero		1


	//   ....[60]....
        /*04d4*/ 	.word	0x0000a4c0
        /*04d8*/ 	.word	0x00000005
        /*04dc*/ 	.word	0x00011800
        /*04e0*/ 	.short	0x010a
        /*04e2*/ 	.byte	0x3f
	.zero		1


	//   ....[61]....
        /*04e4*/ 	.word	0x0000a520
        /*04e8*/ 	.word	0x00000009
        /*04ec*/ 	.word	0x00011800
        /*04f0*/ 	.short	0x010a
        /*04f2*/ 	.byte	0x3f
	.zero		1


	//   ....[62]....
        /*04f4*/ 	.word	0x0000a580
        /*04f8*/ 	.word	0x00000003
        /*04fc*/ 	.word	0x00000008
        /*0500*/ 	.short	0x010a
        /*0502*/ 	.byte	0x3f
	.zero		1


	//   ....[63]....
        /*0504*/ 	.word	0x0000a5d0
        /*0508*/ 	.word	0x00000004
        /*050c*/ 	.word	0x00011860
        /*0510*/ 	.short	0x010a
        /*0512*/ 	.byte	0x3f
	.zero		1


	//   ....[64]....
        /*0514*/ 	.word	0x0000a620
        /*0518*/ 	.word	0x00000002
        /*051c*/ 	.word	0x00011828
        /*0520*/ 	.short	0x010a
        /*0522*/ 	.byte	0x3f
	.zero		1


	//   ....[65]....
        /*0524*/ 	.word	0x0000a670
        /*0528*/ 	.word	0x00000005
        /*052c*/ 	.word	0x00011860
        /*0530*/ 	.short	0x010a
        /*0532*/ 	.byte	0x3f
	.zero		1


	//   ....[66]....
        /*0534*/ 	.word	0x0000a6c0
        /*0538*/ 	.word	0x00000004
        /*053c*/ 	.word	0x00011828
        /*0540*/ 	.short	0x010a
        /*0542*/ 	.byte	0x3f
	.zero		1


	//   ....[67]....
        /*0544*/ 	.word	0x0000a710
        /*0548*/ 	.word	0x00000006
        /*054c*/ 	.word	0x00011828
        /*0550*/ 	.short	0x010a
        /*0552*/ 	.byte	0x3f
	.zero		1


	//   ....[68]....
        /*0554*/ 	.word	0x0000a760
        /*0558*/ 	.word	0x00000006
        /*055c*/ 	.word	0x00011828
        /*0560*/ 	.short	0x010a
        /*0562*/ 	.byte	0x3f
	.zero		1


	//----- nvinfo : EIATTR_NUM_MBARRIERS
	.align		4
.L_38:
        /*0564*/ 	.byte	0x03, 0x38
        /*0566*/ 	.short	0x001e


	//----- nvinfo : EIATTR_EXIT_INSTR_OFFSETS
	.align		4
        /*0568*/ 	.byte	0x04, 0x1c
        /*056a*/ 	.short	(.L_40 - .L_39)


	//   ....[0]....
.L_39:
        /*056c*/ 	.word	0x000009f0


	//   ....[1]....
        /*0570*/ 	.word	0x000087d0


	//   ....[2]....
        /*0574*/ 	.word	0x00008810


	//   ....[3]....
        /*0578*/ 	.word	0x00009900


	//   ....[4]....
        /*057c*/ 	.word	0x0000a260


	//----- nvinfo : EIATTR_MAX_THREADS
	.align		4
.L_40:
        /*0580*/ 	.byte	0x04, 0x05
        /*0582*/ 	.short	(.L_42 - .L_41)
.L_41:
        /*0584*/ 	.word	0x00000180
        /*0588*/ 	.word	0x00000001
        /*058c*/ 	.word	0x00000001


	//----- nvinfo : EIATTR_CRS_STACK_SIZE
	.align		4
.L_42:
        /*0590*/ 	.byte	0x04, 0x1e
        /*0592*/ 	.short	(.L_44 - .L_43)
.L_43:
        /*0594*/ 	.word	0x00000000


	//----- nvinfo : EIATTR_CBANK_PARAM_SIZE
	.align		4
.L_44:
        /*0598*/ 	.byte	0x03, 0x19
        /*059a*/ 	.short	0x0870


	//----- nvinfo : EIATTR_PARAM_CBANK
	.align		4
        /*059c*/ 	.byte	0x04, 0x0a
        /*059e*/ 	.short	(.L_46 - .L_45)
	.align		4
.L_45:
        /*05a0*/ 	.word	index@(.nv.constant0._ZN7cutlass13device_kernelINS_4fmha6kernel28FmhaKernelTmaWarpSpecializedINS1_10collective30FmhaMainloopTmaWarpSpecializedINS_10bfloat16_tEffN4cute5tupleIJNS7_1CILi128EEENS9_ILi64EEENS9_ILi80EEEEEENS8_IJiNS9_ILi1EEENS8_IJiiEEEEEESG_SG_NS4_14ResidualFusionEJEEENS4_15FmhaFwdEpilogueIS6_fNS8_IJSB_SC_SB_EEEEENS2_23IndividualTileSchedulerEJEEEEEvNT_6ParamsE)
        /*05a4*/ 	.short	0x0210
        /*05a6*/ 	.short	0x0870


	//----- nvinfo : EIATTR_SW_WAR
	.align		4
.L_46:
        /*05a8*/ 	.byte	0x04, 0x36
        /*05aa*/ 	.short	(.L_48 - .L_47)
.L_47:
        /*05ac*/ 	.word	0x00000008
.L_48:


//--------------------- .nv.callgraph             --------------------------
	.section	.nv.callgraph,"",@"SHT_CUDA_CALLGRAPH"
	.align	4
	.sectionentsize	8
	.align		4
        /*0000*/ 	.word	0x00000000
	.align		4
        /*0004*/ 	.word	0xffffffff
	.align		4
        /*0008*/ 	.word	index@(_ZN7cutlass13device_kernelINS_4fmha6kernel28FmhaKernelTmaWarpSpecializedINS1_10collective30FmhaMainloopTmaWarpSpecializedINS_10bfloat16_tEffN4cute5tupleIJNS7_1CILi128EEENS9_ILi64EEENS9_ILi80EEEEEENS8_IJiNS9_ILi1EEENS8_IJiiEEEEEESG_SG_NS4_14ResidualFusionEJEEENS4_15FmhaFwdEpilogueIS6_fNS8_IJSB_SC_SB_EEEEENS2_23IndividualTileSchedulerEJEEEEEvNT_6ParamsE)
	.align		4
        /*000c*/ 	.word	index@(__assertfail)
	.align		4
        /*0010*/ 	.word	0x00000000
	.align		4
        /*0014*/ 	.word	0xfffffffe
	.align		4
        /*0018*/ 	.word	0x00000000
	.align		4
        /*001c*/ 	.word	0xfffffffd
	.align		4
        /*0020*/ 	.word	0x00000000
	.align		4
        /*0024*/ 	.word	0xfffffffc


//--------------------- .nv.constant4             --------------------------
	.section	.nv.constant4,"a",@progbits
	.align	8
	.align		8
.nv.constant4:
        /*0000*/ 	.dword	__assertfail
	.align		8
        /*0008*/ 	.dword	__unnamed_1
	.align		8
        /*0010*/ 	.dword	__unnamed_2
	.align		8
        /*0018*/ 	.dword	_ZN39_INTERNAL_c2138b73_4_k_cu_89522b89_30974cuda3std3__45__cpo5beginE
	.align		8
        /*0020*/ 	.dword	_ZN39_INTERNAL_c2138b73_4_k_cu_89522b89_30974cuda3std3__45__cpo3endE
	.align		8
        /*0028*/ 	.dword	_ZN39_INTERNAL_c2138b73_4_k_cu_89522b89_30974cuda3std3__45__cpo6cbeginE
	.align		8
        /*0030*/ 	.dword	_ZN39_INTERNAL_c2138b73_4_k_cu_89522b89_30974cuda3std3__45__cpo4cendE
	.align		8
        /*0038*/ 	.dword	_ZN39_INTERNAL_c2138b73_4_k_cu_89522b89_30974cuda3std3__441_GLOBAL__N__c2138b73_4_k_cu_89522b89_30976ignoreE
	.align		8
        /*0040*/ 	.dword	_ZN39_INTERNAL_c2138b73_4_k_cu_89522b89_30974cuda3std3__419piecewise_constructE
	.align		8
        /*0048*/ 	.dword	_ZN39_INTERNAL_c2138b73_4_k_cu_89522b89_30974cuda3std3__48in_placeE
	.align		8
        /*0050*/ 	.dword	_ZN39_INTERNAL_c2138b73_4_k_cu_89522b89_30974cuda3std6ranges3__45__cpo4swapE
	.align		8
        /*0058*/ 	.dword	_ZN39_INTERNAL_c2138b73_4_k_cu_89522b89_30974cuda3std6ranges3__45__cpo9iter_moveE
	.align		8
        /*0060*/ 	.dword	_ZN39_INTERNAL_c2138b73_4_k_cu_89522b89_30974cute7productE
	.align		8
        /*0068*/ 	.dword	_ZN39_INTERNAL_c2138b73_4_k_cu_89522b89_30974cute1_E
	.align		8
        /*0070*/ 	.dword	$str$24
	.align		8
        /*0078*/ 	.dword	$str$25


//--------------------- .text._ZN7cutlass13device_kernelINS_4fmha6kernel28FmhaKernelTmaWarpSpecializedINS1_10collective30FmhaMainloopTmaWarpSpecializedINS_10bfloat16_tEffN4cute5tupleIJNS7_1CILi128EEENS9_ILi64EEENS9_ILi80EEEEEENS8_IJiNS9_ILi1EEENS8_IJiiEEEEEESG_SG_NS4_14ResidualFusionEJEEENS4_15FmhaFwdEpilogueIS6_fNS8_IJSB_SC_SB_EEEEENS2_23IndividualTileSchedulerEJEEEEEvNT_6ParamsE --------------------------
	.section	.text._ZN7cutlass13device_kernelINS_4fmha6kernel28FmhaKernelTmaWarpSpecializedINS1_10collective30FmhaMainloopTmaWarpSpecializedINS_10bfloat16_tEffN4cute5tupleIJNS7_1CILi128EEENS9_ILi64EEENS9_ILi80EEEEEENS8_IJiNS9_ILi1EEENS8_IJiiEEEEEESG_SG_NS4_14ResidualFusionEJEEENS4_15FmhaFwdEpilogueIS6_fNS8_IJSB_SC_SB_EEEEENS2_23IndividualTileSchedulerEJEEEEEvNT_6ParamsE,"ax",@progbits
	.align	128
.text._ZN7cutlass13device_kernelINS_4fmha6kernel28FmhaKernelTmaWarpSpecializedINS1_10collective30FmhaMainloopTmaWarpSpecializedINS_10bfloat16_tEffN4cute5tupleIJNS7_1CILi128EEENS9_ILi64EEENS9_ILi80EEEEEENS8_IJiNS9_ILi1EEENS8_IJiiEEEEEESG_SG_NS4_14ResidualFusionEJEEENS4_15FmhaFwdEpilogueIS6_fNS8_IJSB_SC_SB_EEEEENS2_23IndividualTileSchedulerEJEEEEEvNT_6ParamsE:
        .type           _ZN7cutlass13device_kernelINS_4fmha6kernel28FmhaKernelTmaWarpSpecializedINS1_10collective30FmhaMainloopTmaWarpSpecializedINS_10bfloat16_tEffN4cute5tupleIJNS7_1CILi128EEENS9_ILi64EEENS9_ILi80EEEEEENS8_IJiNS9_ILi1EEENS8_IJiiEEEEEESG_SG_NS4_14ResidualFusionEJEEENS4_15FmhaFwdEpilogueIS6_fNS8_IJSB_SC_SB_EEEEENS2_23IndividualTileSchedulerEJEEEEEvNT_6ParamsE,@function
        .size           _ZN7cutlass13device_kernelINS_4fmha6kernel28FmhaKernelTmaWarpSpecializedINS1_10collective30FmhaMainloopTmaWarpSpecializedINS_10bfloat16_tEffN4cute5tupleIJNS7_1CILi128EEENS9_ILi64EEENS9_ILi80EEEEEENS8_IJiNS9_ILi1EEENS8_IJiiEEEEEESG_SG_NS4_14ResidualFusionEJEEENS4_15FmhaFwdEpilogueIS6_fNS8_IJSB_SC_SB_EEEEENS2_23IndividualTileSchedulerEJEEEEEvNT_6ParamsE,(.L_x_125 - _ZN7cutlass13device_kernelINS_4fmha6kernel28FmhaKernelTmaWarpSpecializedINS1_10collective30FmhaMainloopTmaWarpSpecializedINS_10bfloat16_tEffN4cute5tupleIJNS7_1CILi128EEENS9_ILi64EEENS9_ILi80EEEEEENS8_IJiNS9_ILi1EEENS8_IJiiEEEEEESG_SG_NS4_14ResidualFusionEJEEENS4_15FmhaFwdEpilogueIS6_fNS8_IJSB_SC_SB_EEEEENS2_23IndividualTileSchedulerEJEEEEEvNT_6ParamsE)
        .other          _ZN7cutlass13device_kernelINS_4fmha6kernel28FmhaKernelTmaWarpSpecializedINS1_10collective30FmhaMainloopTmaWarpSpecializedINS_10bfloat16_tEffN4cute5tupleIJNS7_1CILi128EEENS9_ILi64EEENS9_ILi80EEEEEENS8_IJiNS9_ILi1EEENS8_IJiiEEEEEESG_SG_NS4_14ResidualFusionEJEEENS4_15FmhaFwdEpilogueIS6_fNS8_IJSB_SC_SB_EEEEENS2_23IndividualTileSchedulerEJEEEEEvNT_6ParamsE,@"STO_CUDA_ENTRY STV_DEFAULT"
_ZN7cutlass13device_kernelINS_4fmha6kernel28FmhaKernelTmaWarpSpecializedINS1_10collective30FmhaMainloopTmaWarpSpecializedINS_10bfloat16_tEffN4cute5tupleIJNS7_1CILi128EEENS9_ILi64EEENS9_ILi80EEEEEENS8_IJiNS9_ILi1EEENS8_IJiiEEEEEESG_SG_NS4_14ResidualFusionEJEEENS4_15FmhaFwdEpilogueIS6_fNS8_IJSB_SC_SB_EEEEENS2_23IndividualTileSchedulerEJEEEEEvNT_6ParamsE:
[----:B------:R-:W1:Y:S01]  /*0000*/  LDC R1, c[0x0][0x28] ;  /* 0x00000a00ff017b82 */ /* 0x000e620000000800 */
[----:B------:R-:W2:Y:S01]  /*0010*/  S2R R0, SR_TID.X ;  /* 0x0000000000007919 */ /* 0x000ea20000002100 */
[----:B------:R-:W-:Y:S01]  /*0020*/  ELECT P1, URZ, PT ;  /* 0x00000000003f782f */ /* 0x000fe20003820000 */
[----:B------:R-:W-:Y:S01]  /*0030*/  BSSY B0, `(.L_x_0) ;  /* 0x0000017000007945 */ /* 0x000fe20003800000 */
[----:B--2---:R-:W-:-:S05]  /*0040*/  SHF.R.U32.HI R2, RZ, 0x5, R0 ;  /* 0x00000005ff027819 */ /* 0x004fca0000011600 */
[----:B------:R-:W2:Y:S02]  /*0050*/  SHFL.IDX PT, R3, R2, RZ, 0x1f ;  /* 0x00001fff02037589 */ /* 0x000ea400000e0000 */
[----:B--2---:R-:W-:Y:S02]  /*0060*/  R2UR UR4, R3 ;  /* 0x00000000030472ca */ /* 0x004fe400000e0000 */
[----:B------:R-:W-:-:S06]  /*0070*/  SHF.R.U32.HI R3, RZ, 0x7, R0 ;  /* 0x00000007ff037819 */ /* 0x000fcc0000011600 */
[----:B------:R-:W2:Y:S05]  /*0080*/  SHFL.IDX PT, R3, R3, RZ, 0x1f ;  /* 0x00001fff03037589 */ /* 0x000eaa00000e0000 */
[----:B------:R-:W-:Y:S02]  /*0090*/  USHF.R.S32.HI UR5, URZ, 0x1f, UR4 ;  /* 0x0000001f3f057899 */ /* 0x000fe40008011404 */
[----:B------:R-:W-:Y:S02]  /*00a0*/  ISETP.NE.OR P0, PT, RZ, UR4, !P1 ;  /* 0x00000004ff007c0c */ /* 0x000fe4000cf05670 */
[----:B------:R-:W-:-:S04]  /*00b0*/  ULEA.HI UR5, UR5, UR4, URZ, 0x2 ;  /* 0x0000000405057291 */ /* 0x000fc8000f8f103f */
[----:B------:R-:W-:-:S04]  /*00c0*/  ULOP3.LUT UR5, UR5, 0xfffffffc, URZ, 0xc0, !UPT ;  /* 0xfffffffc05057892 */ /* 0x000fc8000f8ec03f */
[----:B------:R-:W-:-:S03]  /*00d0*/  UIADD3 UR5, UR4, -UR5, URZ ;  /* 0x8000000504057290 */ /* 0x000fc6000fffe03f */
[----:B-1----:R-:W-:Y:S09]  /*00e0*/  @P0 BRA `(.L_x_1) ;  /* 0x00000000002c0947 */ /* 0x002ff20003800000 */
[----:B------:R-:W-:Y:S02]  /*00f0*/  ULDC.64 UR6, c[0x0][0x198] ;  /* 0x0000660000067ab9 */ /* 0x000fe40000000a00 */
[----:B------:R-:W-:Y:S02]  /*0100*/  UIADD3 UR8, UP0, UR6, 0xf0, URZ ;  /* 0x000000f006087890 */ /* 0x000fe4000ff1e03f */
[----:B------:R-:W-:Y:S02]  /*0110*/  UIADD3 UR10, UP1, UR6, 0x1f0, URZ ;  /* 0x000001f0060a7890 */ /* 0x000fe4000ff3e03f */
[----:B------:R-:W-:Y:S02]  /*0120*/  UIADD3 UR6, UP2, UR6, 0x2f0, URZ ;  /* 0x000002f006067890 */ /* 0x000fe4000ff5e03f */
[----:B------:R-:W-:Y:S02]  /*0130*/  UIADD3.X UR9, URZ, UR7, URZ, UP0, !UPT ;  /* 0x000000073f097290 */ /* 0x000fe400087fe43f */
[----:B------:R-:W-:-:S02]  /*0140*/  UIADD3.X UR11, URZ, UR7, URZ, UP1, !UPT ;  /* 0x000000073f0b7290 */ /* 0x000fc40008ffe43f */
[----:B------:R-:W-:-:S05]  /*0150*/  UIADD3.X UR7, URZ, UR7, URZ, UP2, !UPT ;  /* 0x000000073f077290 */ /* 0x000fca00097fe43f */
[----:B------:R1:W-:Y:S02]  /*0160*/  UTMACCTL.PF [UR8] ;  /* 0x00000000080079b9 */ /* 0x0003e40008040000 */
[----:B------:R1:W-:Y:S02]  /*0170*/  UTMACCTL.PF [UR10] ;  /* 0x000000000a0079b9 */ /* 0x0003e40008040000 */
[----:B------:R1:W-:Y:S02]  /*0180*/  UTMACCTL.PF [UR6] ;  /* 0x00000000060079b9 */ /* 0x0003e40008040000 */
[----:B-1----:R-:W-:Y:S01]  /*0190*/  NOP ;  /* 0x0000000000007918 */ /* 0x002fe20000000000 */
.L_x_1:
[----:B------:R-:W-:Y:S05]  /*01a0*/  BSYNC B0 ;  /* 0x0000000000007941 */ /* 0x000fea0003800000 */
.L_x_0:
[----:B------:R-:W1:Y:S01]  /*01b0*/  SHFL.IDX PT, R4, R2, RZ, 0x1f ;  /* 0x00001fff02047589 */ /* 0x000e6200000e0000 */
[----:B--2---:R-:W-:Y:S01]  /*01c0*/  R2UR UR37, R3 ;  /* 0x00000000032572ca */ /* 0x004fe200000e0000 */
[----:B------:R-:W-:-:S12]  /*01d0*/  UISETP.NE.AND UP0, UPT, UR5, 0x1, UPT ;  /* 0x000000010500788c */ /* 0x000fd8000bf05270 */
[----:B------:R-:W-:Y:S02]  /*01e0*/  UIADD3 UR7, UR37, -0x1, URZ ;  /* 0xffffffff25077890 */ /* 0x000fe4000fffe03f */
[----:B------:R-:W-:Y:S02]  /*01f0*/  UISETP.EQ.AND UP0, UPT, UR37, URZ, !UP0 ;  /* 0x0000003f2500728c */ /* 0x000fe4000c702270 */
[----:B------:R-:W-:Y:S02]  /*0200*/  UISETP.GE.U32.AND UP1, UPT, UR7, 0x4, UPT ;  /* 0x000000040700788c */ /* 0x000fe4000bf26070 */
[----:B------:R-:W-:Y:S01]  /*0210*/  USEL UR4, URZ, 0x1, !UP0 ;  /* 0x000000013f047887 */ /* 0x000fe2000c000000 */
[----:B-1----:R-:W-:-:S03]  /*0220*/  ISETP.NE.AND P0, PT, R4, RZ, PT ;  /* 0x000000ff0400720c */ /* 0x002fc60003f05270 */
[----:B------:R-:W-:-:S10]  /*0230*/  USEL UR4, UR4, 0x2, UP1 ;  /* 0x0000000204047887 */ /* 0x000fd40008800000 */
[----:B------:R-:W-:Y:S05]  /*0240*/  @P0 BRA `(.L_x_2) ;  /* 0x0000000000480947 */ /* 0x000fea0003800000 */
[----:B------:R-:W1:Y:S01]  /*0250*/  S2UR UR8, SR_CgaCtaId ;  /* 0x00000000000879c3 */ /* 0x000e620000008800 */
[----:B------:R-:W-:Y:S01]  /*0260*/  UMOV UR6, 0x400 ;  /* 0x0000040000067882 */ /* 0x000fe20000000000 */
[----:B------:R-:W-:Y:S01]  /*0270*/  UMOV UR9, 0x1 ;  /* 0x0000000100097882 */ /* 0x000fe20000000000 */
[----:B------:R-:W-:Y:S01]  /*0280*/  UMOV UR10, 0x80 ;  /* 0x00000080000a7882 */ /* 0x000fe20000000000 */
[----:B------:R-:W-:Y:S01]  /*0290*/  ELECT P0, URZ, PT ;  /* 0x00000000003f782f */ /* 0x000fe20003800000 */
[----:B------:R-:W-:-:S04]  /*02a0*/  UIADD3 UR10, -UR10, 0x100000, URZ ;  /* 0x001000000a0a7890 */ /* 0x000fc8000fffe13f */
[----:B------:R-:W-:Y:S02]  /*02b0*/  USHF.L.U32 UR11, UR10, 0xb, URZ ;  /* 0x0000000b0a0b7899 */ /* 0x000fe4000800063f */
[----:B------:R-:W-:Y:S02]  /*02c0*/  USHF.L.U32 UR10, UR10, 0x1, URZ ;  /* 0x000000010a0a7899 */ /* 0x000fe4000800063f */
[----:B-1----:R-:W-:Y:S02]  /*02d0*/  ULEA UR6, UR8, UR6, 0x18 ;  /* 0x0000000608067291 */ /* 0x002fe4000f8ec03f */
[----:B------:R-:W-:-:S04]  /*02e0*/  UIADD3 UR8, -UR9, 0x100000, URZ ;  /* 0x0010000009087890 */ /* 0x000fc8000fffe13f */
[----:B------:R-:W-:Y:S02]  /*02f0*/  USHF.L.U32 UR9, UR8, 0xb, URZ ;  /* 0x0000000b08097899 */ /* 0x000fe4000800063f */
[----:B------:R-:W-:Y:S01]  /*0300*/  USHF.L.U32 UR8, UR8, 0x1, URZ ;  /* 0x0000000108087899 */ /* 0x000fe2000800063f */
[----:B------:R-:W1:Y:S11]  /*0310*/  FENCE.VIEW.ASYNC.S ;  /* 0x00000000000073c6 */ /* 0x000e760000000000 */
[----:B-1----:R1:W2:Y:S01]  /*0320*/  SYNCS.EXCH.64 URZ, [UR6+0x11850], UR8 ;  /* 0x01185008063f75b2 */ /* 0x0022a20008000100 */
[----:B------:R1:W3:Y:S01]  /*0330*/  SYNCS.EXCH.64 URZ, [UR6+0x11860], UR10 ;  /* 0x0118600a063f75b2 */ /* 0x0002e20008000100 */
[----:B------:R1:W4:Y:S01]  /*0340*/  SYNCS.EXCH.64 URZ, [UR6+0x11858], UR8 ;  /* 0x01185808063f75b2 */ /* 0x0003220008000100 */
[----:B------:R1:W1:Y:S01]  /*0350*/  SYNCS.EXCH.64 URZ, [UR6+0x11868], UR10 ;  /* 0x0118680a063f75b2 */ /* 0x0002620008000100 */
[----:B------:R-:W-:Y:S01]  /*0360*/  NOP ;  /* 0x0000000000007918 */ /* 0x000fe20000000000 */
.L_x_2:
[----:B------:R-:W5:Y:S01]  /*0370*/  SHFL.IDX PT, R3, R2, RZ, 0x1f ;  /* 0x00001fff02037589 */ /* 0x000f6200000e0000 */
[----:B------:R-:W-:Y:S01]  /*0380*/  NOP ;  /* 0x0000000000007918 */ /* 0x000fe20000000000 */
[----:B-----5:R-:W-:-:S13]  /*0390*/  ISETP.NE.AND P0, PT, R3, RZ, PT ;  /* 0x000000ff0300720c */ /* 0x020fda0003f05270 */
[----:B------:R-:W-:Y:S05]  /*03a0*/  @P0 BRA `(.L_x_3) ;  /* 0x0000000000600947 */ /* 0x000fea0003800000 */
[----:B-1----:R-:W1:Y:S01]  /*03b0*/  S2UR UR8, SR_CgaCtaId ;  /* 0x00000000000879c3 */ /* 0x002e620000008800 */
[----:B------:R-:W-:Y:S01]  /*03c0*/  UMOV UR6, 0x400 ;  /* 0x0000040000067882 */ /* 0x000fe20000000000 */
[----:B------:R-:W-:Y:S01]  /*03d0*/  UMOV UR10, 0x1 ;  /* 0x00000001000a7882 */ /* 0x000fe20000000000 */
[----:B------:R-:W-:Y:S01]  /*03e0*/  UMOV UR9, 0x100 ;  /* 0x0000010000097882 */ /* 0x000fe20000000000 */
[----:B------:R-:W-:-:S04]  /*03f0*/  UIADD3 UR10, -UR10, 0x100000, URZ ;  /* 0x001000000a0a7890 */ /* 0x000fc8000fffe13f */
[----:B------:R-:W-:Y:S02]  /*0400*/  USHF.L.U32 UR11, UR10, 0xb, URZ ;  /* 0x0000000b0a0b7899 */ /* 0x000fe4000800063f */
[----:B------:R-:W-:Y:S01]  /*0410*/  USHF.L.U32 UR10, UR10, 0x1, URZ ;  /* 0x000000010a0a7899 */ /* 0x000fe2000800063f */
[----:B------:R-:W-:Y:S01]  /*0420*/  ELECT P0, URZ, PT ;  /* 0x00000000003f782f */ /* 0x000fe20003800000 */
[----:B-1----:R-:W-:Y:S02]  /*0430*/  ULEA UR6, UR8, UR6, 0x18 ;  /* 0x0000000608067291 */ /* 0x002fe4000f8ec03f */
[----:B------:R-:W-:-:S04]  /*0440*/  UIADD3 UR8, -UR9, 0x100000, URZ ;  /* 0x0010000009087890 */ /* 0x000fc8000fffe13f */
[----:B------:R-:W-:Y:S02]  /*0450*/  USHF.L.U32 UR9, UR8, 0xb, URZ ;  /* 0x0000000b08097899 */ /* 0x000fe4000800063f */
[----:B------:R-:W-:Y:S01]  /*0460*/  USHF.L.U32 UR8, UR8, 0x1, URZ ;  /* 0x0000000108087899 */ /* 0x000fe2000800063f */
[----:B------:R-:W1:Y:S03]  /*0470*/  FENCE.VIEW.ASYNC.S ;  /* 0x00000000000073c6 */ /* 0x000e660000000000 */
[----:B-1----:R1:W1:Y:S08]  /*0480*/  SYNCS.EXCH.64 URZ, [UR6+0x11800], UR10 ;  /* 0x0118000a063f75b2 */ /* 0x0022700008000100 */
[----:B------:R1:W1:Y:S01]  /*0490*/  SYNCS.EXCH.64 URZ, [UR6+0x11828], UR8 ;  /* 0x01182808063f75b2 */ /* 0x0002620008000100 */
        /* <DEDUP_REMOVED lines=8> */
[----:B------:R-:W-:Y:S01]  /*0520*/  NOP ;  /* 0x0000000000007918 */ /* 0x000fe20000000000 */
.L_x_3:
        /* <DEDUP_REMOVED lines=21> */
[----:B------:R-:W-:Y:S01]  /*0680*/  NOP ;  /* 0x0000000000007918 */ /* 0x000fe20000000000 */
.L_x_4:
[----:B------:R-:W5:Y:S01]  /*0690*/  SHFL.IDX PT, R3, R2, RZ, 0x1f ;  /* 0x00001fff02037589 */ /* 0x000f6200000e0000 */
[----:B------:R-:W-:Y:S01]  /*06a0*/  ELECT P0, URZ, PT ;  /* 0x00000000003f782f */ /* 0x000fe20003800000 */
[----:B------:R-:W-:Y:S01]  /*06b0*/  NOP ;  /* 0x0000000000007918 */ /* 0x000fe20000000000 */
[----:B-1----:R-:W-:Y:S02]  /*06c0*/  UMOV UR8, 0x80 ;  /* 0x0000008000087882 */ /* 0x002fe40000000000 */
[C---:B-----5:R-:W-:Y:S02]  /*06d0*/  ISETP.NE.OR P0, PT, R3.reuse, RZ, !P0 ;  /* 0x000000ff0300720c */ /* 0x060fe40004705670 */
[----:B------:R-:W-:-:S11]  /*06e0*/  ISETP.NE.AND P2, PT, R3, RZ, PT ;  /* 0x000000ff0300720c */ /* 0x000fd60003f45270 */
[----:B------:R-:W-:Y:S01]  /*06f0*/  VOTEU.ALL UP0, P0 ;  /* 0x00000000003f7886 */ /* 0x000fe20000000000 */
[----:B------:R-:W-:Y:S01]  /*0700*/  VOTEU.ALL UP1, P0 ;  /* 0x00000000003f7886 */ /* 0x000fe20000020000 */
[----:B------:R-:W-:Y:S01]  /*0710*/  VOTEU.ALL UP2, P0 ;  /* 0x00000000003f7886 */ /* 0x000fe20000040000 */
[----:B------:R-:W-:Y:S02]  /*0720*/  VOTEU.ALL UP3, P0 ;  /* 0x00000000003f7886 */ /* 0x000fe40000060000 */
[----:B------:R-:W1:Y:S01]  /*0730*/  @!UP0 S2UR UR10, SR_CgaCtaId ;  /* 0x00000000000a89c3 */ /* 0x000e620000008800 */
[----:B------:R-:W-:Y:S01]  /*0740*/  @!UP0 UMOV UR6, 0x400 ;  /* 0x0000040000068882 */ /* 0x000fe20000000000 */
[----:B------:R-:W-:-:S04]  /*0750*/  @!UP0 UIADD3 UR8, -UR8, 0x100000, URZ ;  /* 0x0010000008088890 */ /* 0x000fc8000fffe13f */
[----:B------:R-:W-:Y:S02]  /*0760*/  @!UP0 USHF.L.U32 UR9, UR8, 0xb, URZ ;  /* 0x0000000b08098899 */ /* 0x000fe4000800063f */
[----:B------:R-:W-:Y:S02]  /*0770*/  @!UP0 USHF.L.U32 UR8, UR8, 0x1, URZ ;  /* 0x0000000108088899 */ /* 0x000fe4000800063f */
[----:B-1----:R-:W-:Y:S01]  /*0780*/  @!UP0 ULEA UR6, UR10, UR6, 0x18 ;  /* 0x000000060a068291 */ /* 0x002fe2000f8ec03f */
[----:B------:R-:W-:Y:S01]  /*0790*/  VOTEU.ALL UP0, P0 ;  /* 0x00000000003f7886 */ /* 0x000fe20000000000 */
[----:B------:R-:W1:Y:S10]  /*07a0*/  FENCE.VIEW.ASYNC.S ;  /* 0x00000000000073c6 */ /* 0x000e740000000000 */
[----:B-1----:R1:W1:Y:S01]  /*07b0*/  @!UP0 SYNCS.EXCH.64 URZ, [UR6+0x11890], UR8 ;  /* 0x01189008063f85b2 */ /* 0x0022620008000100 */
[----:B------:R1:W1:Y:S01]  /*07c0*/  @!UP1 SYNCS.EXCH.64 URZ, [UR6+0x11898], UR8 ;  /* 0x01189808063f95b2 */ /* 0x0002620008000100 */
[----:B------:R1:W1:Y:S01]  /*07d0*/  @!UP2 SYNCS.EXCH.64 URZ, [UR6+0x118a0], UR8 ;  /* 0x0118a008063fa5b2 */ /* 0x0002620008000100 */
[----:B------:R1:W1:Y:S01]  /*07e0*/  @!UP3 SYNCS.EXCH.64 URZ, [UR6+0x118a8], UR8 ;  /* 0x0118a808063fb5b2 */ /* 0x0002620008000100 */
[----:B------:R-:W-:Y:S01]  /*07f0*/  NOP ;  /* 0x0000000000007918 */ /* 0x000fe20000000000 */
[----:B------:R-:W-:Y:S05]  /*0800*/  @P2 BRA `(.L_x_5) ;  /* 0x0000000000582947 */ /* 0x000fea0003800000 */
[----:B-1----:R-:W1:Y:S01]  /*0810*/  S2UR UR8, SR_CgaCtaId ;  /* 0x00000000000879c3 */ /* 0x002e620000008800 */
        /* <DEDUP_REMOVED lines=12> */
[----:B-1----:R1:W1:Y:S01]  /*08e0*/  SYNCS.EXCH.64 URZ, [UR6+0x118c0], UR8 ;  /* 0x0118c008063f75b2 */ /* 0x0022620008000100 */
        /* <DEDUP_REMOVED lines=8> */
.L_x_5:
[----:B------:R-:W-:Y:S01]  /*0970*/  ISETP.NE.AND P0, PT, RZ, UR37, PT ;  /* 0x00000025ff007c0c */ /* 0x000fe2000bf05270 */
[----:B------:R-:W-:Y:S01]  /*0980*/  NOP ;  /* 0x0000000000007918 */ /* 0x000fe20000000000 */
[----:B------:R-:W-:Y:S01]  /*0990*/  MOV R2, UR5 ;  /* 0x0000000500027c02 */ /* 0x000fe20008000f00 */
[----:B-1234-:R-:W-:Y:S03]  /*09a0*/  BAR.SYNC.DEFER_BLOCKING 0x0 ;  /* 0x0000000000007b1d */ /* 0x01efe60000010000 */
[----:B------:R-:W-:-:S07]  /*09b0*/  ISETP.EQ.AND P2, PT, R2, 0x1, P1 ;  /* 0x000000010200780c */ /* 0x000fce0000f42270 */
[----:B------:R-:W-:Y:S06]  /*09c0*/  @!P0 BRA `(.L_x_6) ;  /* 0x0000007c00848947 */ /* 0x000fec0003800000 */
[----:B------:R-:W-:-:S06]  /*09d0*/  UISETP.GT.U32.AND UP0, UPT, UR7, 0x3, UPT ;  /* 0x000000030700788c */ /* 0x000fcc000bf04070 */
[----:B------:R-:W-:-:S13]  /*09e0*/  PLOP3.LUT P0, PT, PT, PT, UP0, 0x80, 0x0 ;  /* 0x000000000000781c */ /* 0x000fda0003f0f008 */
[----:B------:R-:W-:Y:S05]  /*09f0*/  @P0 EXIT ;  /* 0x000000000000094d */ /* 0x000fea0003800000 */
.L_x_7:
[----:B------:R-:W-:-:S08]  /*0a00*/  NOP ;  /* 0x0000000000007918 */ /* 0x000fd00000000000 */
[----:B------:R-:W1:Y:S02]  /*0a10*/  USETMAXREG.TRY_ALLOC.CTAPOOL UP0, 0xf0 ;  /* 0x000000f0000079c8 */ /* 0x000e640008000600 */
[----:B-1----:R-:W-:-:S13]  /*0a20*/  PLOP3.LUT P0, PT, PT, PT, UP0, 0x80, 0x0 ;  /* 0x000000000000781c */ /* 0x002fda0003f0f008 */
[----:B------:R-:W-:Y:S05]  /*0a30*/  @!P0 BRA `(.L_x_7) ;  /* 0xfffffffc00f08947 */ /* 0x000fea000383ffff */
[----:B------:R-:W-:Y:S01]  /*0a40*/  UISETP.NE.AND UP0, UPT, UR37, 0x1, UPT ;  /* 0x000000012500788c */ /* 0x000fe2000bf05270 */
[----:B------:R-:W1:Y:S01]  /*0a50*/  S2UR UR42, SR_CTAID.X ;  /* 0x00000000002a79c3 */ /* 0x000e620000002500 */
[----:B------:R-:W-:Y:S01]  /*0a60*/  UMOV UR5, URZ ;  /* 0x0000003f00057c82 */ /* 0x000fe20008000000 */
[----:B------:R-:W-:-:S03]  /*0a70*/  UMOV UR6, URZ ;  /* 0x0000003f00067c82 */ /* 0x000fc60008000000 */
[----:B------:R-:W-:-:S13]  /*0a80*/  PLOP3.LUT P0, PT, PT, PT, UP0, 0x80, 0x0 ;  /* 0x000000000000781c */ /* 0x000fda0003f0f008 */
[----:B------:R-:W-:Y:S05]  /*0a90*/  @!P0 BRA `(.L_x_8) ;  /* 0x00000000003c8947 */ /* 0x000fea0003800000 */
[----:B------:R-:W-:Y:S01]  /*0aa0*/  UISETP.NE.AND UP0, UPT, UR37, 0x2, UPT ;  /* 0x000000022500788c */ /* 0x000fe2000bf05270 */
[----:B------:R-:W-:-:S05]  /*0ab0*/  UMOV UR6, 0x1 ;  /* 0x0000000100067882 */ /* 0x000fca0000000000 */
[----:B------:R-:W-:-:S13]  /*0ac0*/  PLOP3.LUT P1, PT, PT, PT, UP0, 0x80, 0x0 ;  /* 0x000000000000781c */ /* 0x000fda0003f2f008 */
[----:B------:R-:W-:Y:S05]  /*0ad0*/  @!P1 BRA `(.L_x_8) ;  /* 0x00000000002c9947 */ /* 0x000fea0003800000 */
[----:B------:R-:W-:-:S06]  /*0ae0*/  UISETP.NE.AND UP0, UPT, UR37, 0x3, UPT ;  /* 0x000000032500788c */ /* 0x000fcc000bf05270 */
[----:B------:R-:W-:-:S13]  /*0af0*/  PLOP3.LUT P1, PT, PT, PT, UP0, 0x80, 0x0 ;  /* 0x000000000000781c */ /* 0x000fda0003f2f008 */
[----:B------:R-:W-:Y:S05]  /*0b00*/  @!P1 BRA `(.L_x_9) ;  /* 0x0000000000189947 */ /* 0x000fea0003800000 */
[----:B------:R-:W-:-:S11]  /*0b10*/  UISETP.NE.AND UP0, UPT, UR37, 0x4, UPT ;  /* 0x000000042500788c */ /* 0x000fd6000bf05270 */
[----:B------:R-:W-:Y:S01]  /*0b20*/  @!UP0 UMOV UR5, 0x1 ;  /* 0x0000000100058882 */ /* 0x000fe20000000000 */
[----:B------:R-:W-:Y:S01]  /*0b30*/  @!UP0 UMOV UR6, 0x1 ;  /* 0x0000000100068882 */ /* 0x000fe20000000000 */
[----:B------:R-:W-:Y:S01]  /*0b40*/  @UP0 UMOV UR5, URZ ;  /* 0x0000003f00050c82 */ /* 0x000fe20008000000 */
[----:B------:R-:W-:Y:S01]  /*0b50*/  @UP0 UMOV UR6, URZ ;  /* 0x0000003f00060c82 */ /* 0x000fe20008000000 */
[----:B------:R-:W-:Y:S05]  /*0b60*/  BRA `(.L_x_8) ;  /* 0x0000000000087947 */ /* 0x000fea0003800000 */
.L_x_9:
[----:B------:R-:W-:Y:S01]  /*0b70*/  UMOV UR5, 0x1 ;  /* 0x0000000100057882 */ /* 0x000fe20000000000 */
[----:B------:R-:W-:-:S05]  /*0b80*/  UMOV UR6, URZ ;  /* 0x0000003f00067c82 */ /* 0x000fca0008000000 */
.L_x_8:
[----:B------:R-:W-:Y:S05]  /*0b90*/  @!P0 BRA `(.L_x_10) ;  /* 0x00000000003c8947 */ /* 0x000fea0003800000 */
[----:B------:R-:W-:-:S06]  /*0ba0*/  UISETP.NE.AND UP0, UPT, UR37, 0x2, UPT ;  /* 0x000000022500788c */ /* 0x000fcc000bf05270 */
[----:B------:R-:W-:-:S13]  /*0bb0*/  PLOP3.LUT P0, PT, PT, PT, UP0, 0x80, 0x0 ;  /* 0x000000000000781c */ /* 0x000fda0003f0f008 */
[----:B------:R-:W-:Y:S05]  /*0bc0*/  @!P0 BRA `(.L_x_11) ;  /* 0x0000000000288947 */ /* 0x000fea0003800000 */
[----:B------:R-:W-:-:S06]  /*0bd0*/  UISETP.NE.AND UP0, UPT, UR37, 0x3, UPT ;  /* 0x000000032500788c */ /* 0x000fcc000bf05270 */
[----:B------:R-:W-:-:S13]  /*0be0*/  PLOP3.LUT P0, PT, PT, PT, UP0, 0x80, 0x0 ;  /* 0x000000000000781c */ /* 0x000fda0003f0f008 */
[----:B------:R-:W-:Y:S05]  /*0bf0*/  @!P0 BRA `(.L_x_12) ;  /* 0x0000000000148947 */ /* 0x000fea0003800000 */
[----:B------:R-:W-:-:S06]  /*0c00*/  UISETP.NE.AND UP0, UPT, UR37, 0x4, UPT ;  /* 0x000000042500788c */ /* 0x000fcc000bf05270 */
[----:B------:R-:W-:-:S13]  /*0c10*/  PLOP3.LUT P0, PT, PT, PT, UP0, 0x80, 0x0 ;  /* 0x000000000000781c */ /* 0x000fda0003f0f008 */
[----:B------:R-:W-:Y:S05]  /*0c20*/  @P0 BRA `(.L_x_13) ;  /* 0x00000000001c0947 */ /* 0x000fea0003800000 */
[----:B-1----:R-:W-:Y:S01]  /*0c30*/  ULEA UR42, UR42, 0x3, 0x1 ;  /* 0x000000032a2a7891 */ /* 0x002fe2000f8e083f */
[----:B------:R-:W-:Y:S11]  /*0c40*/  BRA `(.L_x_13) ;  /* 0x0000000000147947 */ /* 0x000ff60003800000 */
.L_x_12:
[----:B-1----:R-:W-:Y:S01]  /*0c50*/  ULEA UR42, UR42, 0x2, 0x1 ;  /* 0x000000022a2a7891 */ /* 0x002fe2000f8e083f */
[----:B------:R-:W-:Y:S11]  /*0c60*/  BRA `(.L_x_13) ;  /* 0x00000000000c7947 */ /* 0x000ff60003800000 */
.L_x_11:
[----:B-1----:R-:W-:Y:S01]  /*0c70*/  ULEA UR42, UR42, 0x1, 0x1 ;  /* 0x000000012a2a7891 */ /* 0x002fe2000f8e083f */
[----:B------:R-:W-:Y:S11]  /*0c80*/  BRA `(.L_x_13) ;  /* 0x0000000000047947 */ /* 0x000ff60003800000 */
.L_x_10:
[----:B-1----:R-:W-:-:S12]  /*0c90*/  USHF.L.U32 UR42, UR42, 0x1, URZ ;  /* 0x000000012a2a7899 */ /* 0x002fd8000800063f */
.L_x_13:
[----:B------:R-:W-:-:S04]  /*0ca0*/  ULOP3.LUT UR8, UR4, 0x1, URZ, 0xfc, !UPT ;  /* 0x0000000104087892 */ /* 0x000fc8000f8efc3f */
[----:B------:R-:W-:-:S06]  /*0cb0*/  UISETP.NE.AND UP0, UPT, UR8, 0x3, UPT ;  /* 0x000000030800788c */ /* 0x000fcc000bf05270 */
[----:B------:R-:W-:-:S13]  /*0cc0*/  PLOP3.LUT P0, PT, PT, PT, UP0, 0x80, 0x0 ;  /* 0x000000000000781c */ /* 0x000fda0003f0f008 */
[----:B------:R-:W-:Y:S05]  /*0cd0*/  @!P0 BRA `(.L_x_14) ;  /* 0x0000000000048947 */ /* 0x000fea0003800000 */
[----:B-1----:R-:W-:Y:S01]  /*0ce0*/  BPT.TRAP 0x1 ;  /* 0x000000040000795c */ /* 0x002fe20000300000 */
.L_x_14:
[----:B------:R-:W2:Y:S01]  /*0cf0*/  S2UR UR8, SR_CgaCtaId ;  /* 0x00000000000879c3 */ /* 0x000ea20000008800 */
[----:B------:R-:W-:Y:S01]  /*0d00*/  UMOV UR36, 0x400 ;  /* 0x0000040000247882 */ /* 0x000fe20000000000 */
[----:B------:R-:W-:Y:S01]  /*0d10*/  IMAD.U32 R2, RZ, RZ, UR5 ;  /* 0x00000005ff027e24 */ /* 0x000fe2000f8e00ff */
[----:B------:R-:W-:-:S04]  /*0d20*/  SHF.R.S32.HI R3, RZ, 0x1f, R0 ;  /* 0x0000001fff037819 */ /* 0x000fc80000011400 */
[----:B------:R-:W-:Y:S02]  /*0d30*/  SHF.L.U32 R2, R2, 0x1f, RZ ;  /* 0x0000001f02027819 */ /* 0x000fe400000006ff */
[----:B------:R-:W-:-:S04]  /*0d40*/  LEA.HI R3, R3, R0, RZ, 0x7 ;  /* 0x0000000003037211 */ /* 0x000fc800078f38ff */
[----:B------:R-:W-:-:S04]  /*0d50*/  LOP3.LUT R3, R3, 0xffffff80, RZ, 0xc0, !PT ;  /* 0xffffff8003037812 */ /* 0x000fc800078ec0ff */
[----:B------:R-:W-:-:S04]  /*0d60*/  IADD3 R3, -R3, R0, RZ ;  /* 0x0000000003037210 */ /* 0x000fc80007ffe1ff */
[----:B------:R-:W-:Y:S01]  /*0d70*/  SHF.R.S32.HI R0, RZ, 0x1f, R3 ;  /* 0x0000001fff007819 */ /* 0x000fe20000011403 */
[----:B--2---:R-:W-:-:S03]  /*0d80*/  ULEA UR36, UR8, UR36, 0x18 ;  /* 0x0000002408247291 */ /* 0x004fc6000f8ec03f */
[----:B------:R-:W-:Y:S01]  /*0d90*/  LEA.HI R0, R0, R3, RZ, 0x2 ;  /* 0x0000000300007211 */ /* 0x000fe200078f10ff */
[----:B------:R-:W-:-:S03]  /*0da0*/  ULEA UR8, UR6, UR36, 0x3 ;  /* 0x0000002406087291 */ /* 0x000fc6000f8e183f */
[----:B------:R-:W-:-:S05]  /*0db0*/  LOP3.LUT R0, R0, 0x7ffffffc, RZ, 0xc0, !PT ;  /* 0x7ffffffc00007812 */ /* 0x000fca00078ec0ff */
[----:B------:R-:W-:Y:S01]  /*0dc0*/  IMAD.IADD R0, R3, 0x1, -R0 ;  /* 0x0000000103007824 */ /* 0x000fe200078e0a00 */
[----:B------:R-:W2:Y:S02]  /*0dd0*/  SYNCS.PHASECHK.TRANS64.TRYWAIT P1, [UR8+0x11850], R2 ;  /* 0x01185002ff0075a7 */ /* 0x000ea40008020148 */
[----:B--2---:R-:W-:Y:S05]  /*0de0*/  @!P1 BRA `(.L_x_15) ;  /* 0x0000009400209947 */ /* 0x004fea0003800000 */
.L_x_107:
[----:B------:R-:W-:Y:S01]  /*0df0*/  SHF.L.U32 R0, R0, 0x1, RZ ;  /* 0x0000000100007819 */ /* 0x000fe200000006ff */
[----:B------:R-:W-:Y:S06]  /*0e00*/  @!P0 BRA `(.L_x_16) ;  /* 0x0000000000048947 */ /* 0x000fec0003800000 */
[----:B-1----:R-:W-:Y:S01]  /*0e10*/  BPT.TRAP 0x1 ;  /* 0x000000040000795c */ /* 0x002fe20000300000 */
.L_x_16:
[----:B------:R-:W-:Y:S01]  /*0e20*/  SHF.L.U32 R7, RZ, 0x1f, RZ ;  /* 0x0000001fff077819 */ /* 0x000fe200000006ff */
[----:B------:R-:W-:Y:S01]  /*0e30*/  UIADD3 UR29, UR36, 0x11890, URZ ;  /* 0x00011890241d7890 */ /* 0x000fe2000fffe03f */
[----:B------:R-:W-:Y:S02]  /*0e40*/  ISETP.NE.AND P2, PT, RZ, UR7, PT ;  /* 0x00000007ff007c0c */ /* 0x000fe4000bf45270 */
[----:B------:R-:W3:Y:S02]  /*0e50*/  SYNCS.PHASECHK.TRANS64.TRYWAIT P1, [UR36+0x11800], R7 ;  /* 0x01180007ff0075a7 */ /* 0x000ee40008020164 */
[----:B---3--:R-:W-:Y:S09]  /*0e60*/  @!P1 BRA `(.L_x_17) ;  /* 0x0000009400189947 */ /* 0x008ff20003800000 */
.L_x_108:
[----:B------:R-:W-:Y:S01]  /*0e70*/  ULEA UR28, UR37, UR29, 0x3 ;  /* 0x0000001d251c7291 */ /* 0x000fe2000f8e183f */
[----:B--2---:R-:W-:-:S04]  /*0e80*/  SEL R2, RZ, 0x1, P2 ;  /* 0x00000001ff027807 */ /* 0x004fc80001000000 */
[----:B------:R-:W-:-:S04]  /*0e90*/  SHF.L.U32 R2, R2, 0x1f, RZ ;  /* 0x0000001f02027819 */ /* 0x000fc800000006ff */
[----:B------:R-:W2:Y:S02]  /*0ea0*/  SYNCS.PHASECHK.TRANS64.TRYWAIT P1, [UR28+-0x8], R2 ;  /* 0xfffff802ff0075a7 */ /* 0x000ea4000802015c */
[----:B--2---:R-:W-:Y:S05]  /*0eb0*/  @!P1 BRA `(.L_x_18) ;  /* 0x00000094001c9947 */ /* 0x004fea0003800000 */
.L_x_109:
[----:B------:R-:W-:Y:S01]  /*0ec0*/  USHF.R.U32.HI UR5, URZ, 0x4, UR36 ;  /* 0x000000043f057899 */ /* 0x000fe20008011624 */
[----:B------:R-:W-:Y:S01]  /*0ed0*/  WARPGROUP.ARRIVE ;  /* 0x00000000000079c5 */ /* 0x000fe20000000000 */
[----:B------:R-:W-:Y:S01]  /*0ee0*/  UIADD3 UR8, UR36, 0x5000, URZ ;  /* 0x0000500024087890 */ /* 0x000fe2000fffe03f */
[----:B--2---:R-:W2:Y:S01]  /*0ef0*/  LDC R3, c[0x0][0x28c] ;  /* 0x0000a300ff037b82 */ /* 0x004ea20000000800 */
[----:B------:R-:W-:Y:S01]  /*0f00*/  ULOP3.LUT UR5, UR5, 0x3fff, URZ, 0xc0, !UPT ;  /* 0x00003fff05057892 */ /* 0x000fe2000f8ec03f */
[C---:B------:R-:W-:Y:S01]  /*0f10*/  VIADD R2, R0.reuse, 0x1 ;  /* 0x0000000100027836 */ /* 0x040fe20000000000 */
[----:B------:R-:W-:Y:S01]  /*0f20*/  USHF.R.U32.HI UR8, URZ, 0x4, UR8 ;  /* 0x000000043f087899 */ /* 0x000fe20008011608 */
[C---:B------:R-:W-:Y:S01]  /*0f30*/  IADD3 R4, R0.reuse, 0x8, RZ ;  /* 0x0000000800047810 */ /* 0x040fe20007ffe0ff */
[----:B------:R-:W-:Y:S01]  /*0f40*/  ULOP3.LUT UR16, UR5, 0x10000, URZ, 0xfc, !UPT ;  /* 0x0001000005107892 */ /* 0x000fe2000f8efc3f */
[----:B------:R-:W-:Y:S01]  /*0f50*/  IADD3 R6, R0, 0x10, RZ ;  /* 0x0000001000067810 */ /* 0x000fe20007ffe0ff */
[----:B------:R-:W-:Y:S01]  /*0f60*/  ULOP3.LUT UR5, UR8, 0x3fff, URZ, 0xc0, !UPT ;  /* 0x00003fff08057892 */ /* 0x000fe2000f8ec03f */
[----:B------:R-:W-:Y:S01]  /*0f70*/  P2R R10, PR, RZ, 0x1 ;  /* 0x00000001ff0a7803 */ /* 0x000fe20000000000 */
[----:B------:R-:W-:-:S02]  /*0f80*/  UIMAD UR16, UR6, 0x280, UR16 ;  /* 0x00000280061078a4 */ /* 0x000fc4000f8e0210 */
[----:B------:R-:W-:Y:S01]  /*0f90*/  ULOP3.LUT UR6, UR5, 0x10000, URZ, 0xfc, !UPT ;  /* 0x0001000005067892 */ /* 0x000fe2000f8efc3f */
[----:B------:R-:W-:Y:S01]  /*0fa0*/  UMOV UR9, 0xc0000010 ;  /* 0xc000001000097882 */ /* 0x000fe20000000000 */
[----:B------:R-:W-:Y:S01]  /*0fb0*/  UMOV UR11, 0xc0000010 ;  /* 0xc0000010000b7882 */ /* 0x000fe20000000000 */
[----:B------:R-:W-:Y:S02]  /*0fc0*/  UIADD3 UR20, UR16, 0x80, URZ ;  /* 0x0000008010147890 */ /* 0x000fe4000fffe03f */
[----:B------:R-:W-:Y:S02]  /*0fd0*/  UMOV UR8, UR16 ;  /* 0x0000001000087c82 */ /* 0x000fe40008000000 */
[----:B------:R-:W-:Y:S01]  /*0fe0*/  UMOV UR10, UR6 ;  /* 0x00000006000a7c82 */ /* 0x000fe20008000000 */
[----:B------:R-:W-:Y:S01]  /*0ff0*/  UIADD3 UR22, UR6, 0x80, URZ ;  /* 0x0000008006167890 */ /* 0x000fe2000fffe03f */
[----:B------:R-:W-:Y:S01]  /*1000*/  HGMMA.64x64x16.F32.BF16 R24, gdesc[UR8], RZ, !UPT, gsb0 ;  /* 0x00e00000081879f0 */ /* 0x000fe2000c0018ff */
[----:B------:R-:W-:Y:S01]  /*1010*/  UMOV UR21, 0xc0000010 ;  /* 0xc000001000157882 */ /* 0x000fe20000000000 */
[----:B------:R-:W-:Y:S01]  /*1020*/  UMOV UR23, 0xc0000010 ;  /* 0xc000001000177882 */ /* 0x000fe20000000000 */
[----:B------:R-:W-:Y:S01]  /*1030*/  UIADD3 UR24, UR16, 0x100, URZ ;  /* 0x0000010010187890 */ /* 0x000fe2000fffe03f */
[-C--:B--2---:R-:W-:Y:S01]  /*1040*/  ISETP.GE.AND P2, PT, R4, R3.reuse, PT ;  /* 0x000000030400720c */ /* 0x084fe20003f46270 */
[----:B------:R-:W-:Y:S01]  /*1050*/  UIADD3 UR26, UR6, 0x100, URZ ;  /* 0x00000100061a7890 */ /* 0x000fe2000fffe03f */
[-C--:B------:R-:W-:Y:S01]  /*1060*/  ISETP.GE.AND P5, PT, R2, R3.reuse, PT ;  /* 0x000000030200720c */ /* 0x080fe20003fa6270 */
[----:B------:R-:W-:Y:S01]  /*1070*/  UMOV UR25, 0xc0000010 ;  /* 0xc000001000197882 */ /* 0x000fe20000000000 */
[----:B------:R-:W-:Y:S01]  /*1080*/  UMOV UR27, 0xc0000010 ;  /* 0xc0000010001b7882 */ /* 0x000fe20000000000 */
[----:B------:R-:W-:Y:S01]  /*1090*/  UIADD3 UR12, UR16, 0x180, URZ ;  /* 0x00000180100c7890 */ /* 0x000fe2000fffe03f */
[C---:B------:R-:W-:Y:S01]  /*10a0*/  VIADD R4, R0.reuse, 0x11 ;  /* 0x0000001100047836 */ /* 0x040fe20000000000 */
[----:B------:R-:W-:Y:S01]  /*10b0*/  UIADD3 UR14, UR6, 0x180, URZ ;  /* 0x00000180060e7890 */ /* 0x000fe2000fffe03f */
[CC--:B------:R-:W-:Y:S01]  /*10c0*/  ISETP.GE.AND P1, PT, R0.reuse, R3.reuse, PT ;  /* 0x000000030000720c */ /* 0x0c0fe20003f26270 */
[----:B------:R-:W-:Y:S01]  /*10d0*/  UMOV UR13, 0xc0000010 ;  /* 0xc0000010000d7882 */ /* 0x000fe20000000000 */
[----:B------:R-:W-:Y:S01]  /*10e0*/  UMOV UR15, 0xc0000010 ;  /* 0xc0000010000f7882 */ /* 0x000fe20000000000 */
[----:B------:R-:W-:Y:S01]  /*10f0*/  UIADD3 UR16, UR16, 0x200, URZ ;  /* 0x0000020010107890 */ /* 0x000fe2000fffe03f */
[----:B------:R-:W-:Y:S01]  /*1100*/  VIADD R2, R0, 0x9 ;  /* 0x0000000900027836 */ /* 0x000fe20000000000 */
[----:B------:R-:W-:Y:S01]  /*1110*/  UIADD3 UR18, UR6, 0x200, URZ ;  /* 0x0000020006127890 */ /* 0x000fe2000fffe03f */
[-C--:B------:R-:W-:Y:S01]  /*1120*/  ISETP.GE.AND P3, PT, R4, R3.reuse, PT ;  /* 0x000000030400720c */ /* 0x080fe20003f66270 */
[----:B------:R-:W-:Y:S01]  /*1130*/  UMOV UR17, 0xc0000010 ;  /* 0xc000001000117882 */ /* 0x000fe20000000000 */
[----:B------:R-:W-:Y:S01]  /*1140*/  UMOV UR19, 0xc0000010 ;  /* 0xc000001000137882 */ /* 0x000fe20000000000 */
[----:B------:R-:W-:Y:S01]  /*1150*/  VIADD R4, R0, 0x19 ;  /* 0x0000001900047836 */ /* 0x000fe20000000000 */
[-C--:B------:R-:W-:Y:S01]  /*1160*/  ISETP.GE.AND P4, PT, R2, R3.reuse, PT ;  /* 0x000000030200720c */ /* 0x080fe20003f86270 */
[----:B------:R-:W-:Y:S01]  /*1170*/  ULDC UR10, c[0x0][0x604] ;  /* 0x00018100000a7ab9 */ /* 0x000fe20000000800 */
[----:B------:R-:W-:Y:S01]  /*1180*/  IADD3 R2, R0, 0x18, RZ ;  /* 0x0000001800027810 */ /* 0x000fe20007ffe0ff */
[----:B------:R-:W-:Y:S01]  /*1190*/  USHF.L.U32 UR7, UR7, 0x3, URZ ;  /* 0x0000000307077899 */ /* 0x000fe2000800063f */
[----:B------:R-:W-:-:S03]  /*11a0*/  ISETP.GE.AND P6, PT, R6, R3, PT ;  /* 0x000000030600720c */ /* 0x000fc60003fc6270 */
[----:B------:R-:W-:Y:S01]  /*11b0*/  ULOP3.LUT UR7, UR7, 0x8, URZ, 0xc, !UPT ;  /* 0x0000000807077892 */ /* 0x000fe2000f8e0c3f */
[----:B------:R-:W-:Y:S02]  /*11c0*/  WARPGROUP.DEPBAR.LE gsb0, 0x0 ;  /* 0x00008000000079c5 */ /* 0x000fe40000010000 */
[----:B------:R-:W-:-:S06]  /*11d0*/  WARPGROUP.ARRIVE ;  /* 0x00000000000079c5 */ /* 0x000fcc0000000000 */
[----:B------:R-:W-:Y:S03]  /*11e0*/  HGMMA.64x64x16.F32.BF16 R24, gdesc[UR20], R24, gsb0 ;  /* 0x00e00000141879f0 */ /* 0x000fe60008001818 */
        /* <DEDUP_REMOVED lines=10> */
[----:B------:R-:W-:Y:S02]  /*1290*/  FSEL R24, R24, -INF , !P1 ;  /* 0xff80000018187808 */ /* 0x000fe40004800000 */
[----:B------:R-:W-:Y:S02]  /*12a0*/  FSEL R25, R25, -INF , !P5 ;  /* 0xff80000019197808 */ /* 0x000fe40006800000 */
[----:B------:R-:W-:Y:S02]  /*12b0*/  FSEL R28, R28, -INF , !P2 ;  /* 0xff8000001c1c7808 */ /* 0x000fe40005000000 */
[----:B------:R-:W-:-:S02]  /*12c0*/  FMNMX R5, R24, R25, !PT ;  /* 0x0000001918057209 */ /* 0x000fc40007800000 */
[----:B------:R-:W-:Y:S02]  /*12d0*/  FSEL R27, R27, -INF , !P5 ;  /* 0xff8000001b1b7808 */ /* 0x000fe40006800000 */
[----:B------:R-:W-:Y:S02]  /*12e0*/  FSEL R26, R26, -INF , !P1 ;  /* 0xff8000001a1a7808 */ /* 0x000fe40004800000 */
[-C--:B------:R-:W-:Y:S02]  /*12f0*/  ISETP.GE.AND P5, PT, R4, R3.reuse, PT ;  /* 0x000000030400720c */ /* 0x080fe40003fa6270 */
[----:B------:R-:W-:Y:S02]  /*1300*/  ISETP.GE.AND P1, PT, R2, R3, PT ;  /* 0x000000030200720c */ /* 0x000fe40003f26270 */
[----:B------:R-:W-:Y:S02]  /*1310*/  FSEL R29, R29, -INF , !P4 ;  /* 0xff8000001d1d7808 */ /* 0x000fe40006000000 */
[----:B------:R-:W-:-:S02]  /*1320*/  FMNMX R4, R28, R5, !PT ;  /* 0x000000051c047209 */ /* 0x000fc40007800000 */
[----:B------:R-:W-:Y:S02]  /*1330*/  IADD3 R2, R0, 0x20, RZ ;  /* 0x0000002000027810 */ /* 0x000fe40007ffe0ff */
[----:B------:R-:W-:Y:S02]  /*1340*/  FSEL R30, R30, -INF , !P2 ;  /* 0xff8000001e1e7808 */ /* 0x000fe40005000000 */
[----:B------:R-:W-:Y:S02]  /*1350*/  FSEL R32, R32, -INF , !P6 ;  /* 0xff80000020207808 */ /* 0x000fe40007000000 */
[----:B------:R-:W-:Y:S02]  /*1360*/  FMNMX R5, R29, R4, !PT ;  /* 0x000000041d057209 */ /* 0x000fe40007800000 */
[----:B------:R-:W-:Y:S01]  /*1370*/  ISETP.GE.AND P2, PT, R2, R3, PT ;  /* 0x000000030200720c */ /* 0x000fe20003f46270 */
[----:B------:R-:W-:Y:S01]  /*1380*/  VIADD R2, R0, 0x21 ;  /* 0x0000002100027836 */ /* 0x000fe20000000000 */
[----:B------:R-:W-:-:S02]  /*1390*/  FSEL R33, R33, -INF , !P3 ;  /* 0xff80000021217808 */ /* 0x000fc40005800000 */
[----:B------:R-:W-:Y:S02]  /*13a0*/  FMNMX R4, R32, R5, !PT ;  /* 0x0000000520047209 */ /* 0x000fe40007800000 */
[----:B------:R-:W-:Y:S02]  /*13b0*/  FSEL R31, R31, -INF , !P4 ;  /* 0xff8000001f1f7808 */ /* 0x000fe40006000000 */
[----:B------:R-:W-:Y:S02]  /*13c0*/  ISETP.GE.AND P4, PT, R2, R3, PT ;  /* 0x000000030200720c */ /* 0x000fe40003f86270 */
[----:B------:R-:W-:Y:S02]  /*13d0*/  IADD3 R2, R0, 0x28, RZ ;  /* 0x0000002800027810 */ /* 0x000fe40007ffe0ff */
[----:B------:R-:W-:Y:S02]  /*13e0*/  FSEL R36, R36, -INF , !P1 ;  /* 0xff80000024247808 */ /* 0x000fe40004800000 */
[----:B------:R-:W-:-:S02]  /*13f0*/  FMNMX R5, R33, R4, !PT ;  /* 0x0000000421057209 */ /* 0x000fc40007800000 */
[----:B------:R-:W-:Y:S02]  /*1400*/  FSEL R34, R34, -INF , !P6 ;  /* 0xff80000022227808 */ /* 0x000fe40007000000 */
[----:B------:R-:W-:Y:S01]  /*1410*/  ISETP.GE.AND P6, PT, R2, R3, PT ;  /* 0x000000030200720c */ /* 0x000fe20003fc6270 */
[----:B------:R-:W-:Y:S01]  /*1420*/  VIADD R2, R0, 0x29 ;  /* 0x0000002900027836 */ /* 0x000fe20000000000 */
[----:B------:R-:W-:Y:S02]  /*1430*/  FSEL R37, R37, -INF , !P5 ;  /* 0xff80000025257808 */ /* 0x000fe40006800000 */
[----:B------:R-:W-:Y:S02]  /*1440*/  FMNMX R4, R36, R5, !PT ;  /* 0x0000000524047209 */ /* 0x000fe40007800000 */
[----:B------:R-:W-:Y:S02]  /*1450*/  FSEL R40, R40, -INF , !P2 ;  /* 0xff80000028287808 */ /* 0x000fe40005000000 */
[----:B------:R-:W-:-:S02]  /*1460*/  FMNMX R5, R37, R4, !PT ;  /* 0x0000000425057209 */ /* 0x000fc40007800000 */
[----:B------:R-:W-:Y:S02]  /*1470*/  FSEL R35, R35, -INF , !P3 ;  /* 0xff80000023237808 */ /* 0x000fe40005800000 */
[----:B------:R-:W-:Y:S02]  /*1480*/  ISETP.GE.AND P3, PT, R2, R3, PT ;  /* 0x000000030200720c */ /* 0x000fe40003f66270 */
[----:B------:R-:W-:Y:S02]  /*1490*/  IADD3 R2, R0, 0x30, RZ ;  /* 0x0000003000027810 */ /* 0x000fe40007ffe0ff */
[----:B------:R-:W-:Y:S02]  /*14a0*/  FSEL R41, R41, -INF , !P4 ;  /* 0xff80000029297808 */ /* 0x000fe40006000000 */
[----:B------:R-:W-:Y:S02]  /*14b0*/  FMNMX R4, R40, R5, !PT ;  /* 0x0000000528047209 */ /* 0x000fe40007800000 */
[----:B------:R-:W-:-:S02]  /*14c0*/  FSEL R38, R38, -INF , !P1 ;  /* 0xff80000026267808 */ /* 0x000fc40004800000 */
[----:B------:R-:W-:Y:S01]  /*14d0*/  ISETP.GE.AND P1, PT, R2, R3, PT ;  /* 0x000000030200720c */ /* 0x000fe20003f26270 */
[----:B------:R-:W-:Y:S01]  /*14e0*/  VIADD R2, R0, 0x31 ;  /* 0x0000003100027836 */ /* 0x000fe20000000000 */
[----:B------:R-:W-:Y:S02]  /*14f0*/  FSEL R44, R44, -INF , !P6 ;  /* 0xff8000002c2c7808 */ /* 0x000fe40007000000 */
[----:B------:R-:W-:Y:S02]  /*1500*/  FMNMX R5, R41, R4, !PT ;  /* 0x0000000429057209 */ /* 0x000fe40007800000 */
[----:B------:R-:W-:Y:S02]  /*1510*/  FSEL R39, R39, -INF , !P5 ;  /* 0xff80000027277808 */ /* 0x000fe40006800000 */
[----:B------:R-:W-:Y:S02]  /*1520*/  FSEL R45, R45, -INF , !P3 ;  /* 0xff8000002d2d7808 */ /* 0x000fe40005800000 */
[----:B------:R-:W-:-:S02]  /*1530*/  FMNMX R4, R44, R5, !PT ;  /* 0x000000052c047209 */ /* 0x000fc40007800000 */
[-C--:B------:R-:W-:Y:S02]  /*1540*/  ISETP.GE.AND P5, PT, R2, R3.reuse, PT ;  /* 0x000000030200720c */ /* 0x080fe40003fa6270 */
[----:B------:R-:W-:Y:S02]  /*1550*/  IADD3 R2, R0, 0x38, RZ ;  /* 0x0000003800027810 */ /* 0x000fe40007ffe0ff */
[----:B------:R-:W-:Y:S02]  /*1560*/  FSEL R48, R48, -INF , !P1 ;  /* 0xff80000030307808 */ /* 0x000fe40004800000 */
[----:B------:R-:W-:Y:S02]  /*1570*/  FMNMX R5, R45, R4, !PT ;  /* 0x000000042d057209 */ /* 0x000fe40007800000 */
[----:B------:R-:W-:Y:S02]  /*1580*/  FSEL R42, R42, -INF , !P2 ;  /* 0xff8000002a2a7808 */ /* 0x000fe40005000000 */
[----:B------:R-:W-:Y:S01]  /*1590*/  ISETP.GE.AND P2, PT, R2, R3, PT ;  /* 0x000000030200720c */ /* 0x000fe20003f46270 */
[----:B------:R-:W-:Y:S01]  /*15a0*/  VIADD R2, R0, 0x39 ;  /* 0x0000003900027836 */ /* 0x000fe20000000000 */
[----:B------:R-:W-:-:S02]  /*15b0*/  FSEL R49, R49, -INF , !P5 ;  /* 0xff80000031317808 */ /* 0x000fc40006800000 */
[----:B------:R-:W-:Y:S02]  /*15c0*/  FMNMX R4, R48, R5, !PT ;  /* 0x0000000530047209 */ /* 0x000fe40007800000 */
[----:B------:R-:W-:Y:S02]  /*15d0*/  FSEL R43, R43, -INF , !P4 ;  /* 0xff8000002b2b7808 */ /* 0x000fe40006000000 */
[----:B------:R-:W-:Y:S02]  /*15e0*/  ISETP.GE.AND P4, PT, R2, R3, PT ;  /* 0x000000030200720c */ /* 0x000fe40003f86270 */
[----:B------:R-:W-:Y:S02]  /*15f0*/  FSEL R52, R52, -INF , !P2 ;  /* 0xff80000034347808 */ /* 0x000fe40005000000 */
[----:B------:R-:W-:Y:S02]  /*1600*/  FMNMX R5, R49, R4, !PT ;  /* 0x0000000431057209 */ /* 0x000fe40007800000 */
[----:B------:R-:W-:-:S02]  /*1610*/  FSEL R53, R53, -INF , !P4 ;  /* 0xff80000035357808 */ /* 0x000fc40006000000 */
[----:B------:R-:W-:Y:S02]  /*1620*/  FMNMX R2, R52, R5, !PT ;  /* 0x0000000534027209 */ /* 0x000fe40007800000 */
[----:B------:R-:W-:Y:S02]  /*1630*/  FSEL R46, R46, -INF , !P6 ;  /* 0xff8000002e2e7808 */ /* 0x000fe40007000000 */
[----:B------:R-:W-:Y:S02]  /*1640*/  FMNMX R6, R53, R2, !PT ;  /* 0x0000000235067209 */ /* 0x000fe40007800000 */
[----:B------:R-:W-:Y:S02]  /*1650*/  FSEL R50, R50, -INF , !P1 ;  /* 0xff80000032327808 */ /* 0x000fe40004800000 */
[----:B------:R-:W-:Y:S01]  /*1660*/  FSEL R47, R47, -INF , !P3 ;  /* 0xff8000002f2f7808 */ /* 0x000fe20005800000 */
[----:B------:R-:W2:Y:S01]  /*1670*/  SHFL.BFLY PT, R5, R6, 0x1, 0x1f ;  /* 0x0c201f0006057f89 */ /* 0x000ea200000e0000 */
[----:B------:R-:W-:-:S02]  /*1680*/  FSEL R51, R51, -INF , !P5 ;  /* 0xff80000033337808 */ /* 0x000fc40006800000 */
[----:B------:R-:W-:Y:S02]  /*1690*/  FSEL R54, R54, -INF , !P2 ;  /* 0xff80000036367808 */ /* 0x000fe40005000000 */
[----:B------:R-:W-:Y:S02]  /*16a0*/  FSEL R55, R55, -INF , !P4 ;  /* 0xff80000037377808 */ /* 0x000fe40006000000 */
[----:B--2---:R-:W-:-:S05]  /*16b0*/  FMNMX R8, R6, R5, !PT ;  /* 0x0000000506087209 */ /* 0x004fca0007800000 */
[----:B------:R-:W2:Y:S02]  /*16c0*/  SHFL.BFLY PT, R5, R8, 0x2, 0x1f ;  /* 0x0c401f0008057f89 */ /* 0x000ea400000e0000 */
[----:B--2---:R-:W-:Y:S02]  /*16d0*/  FMNMX R4, R8, R5, !PT ;  /* 0x0000000508047209 */ /* 0x004fe40007800000 */
[----:B------:R-:W-:Y:S02]  /*16e0*/  FMNMX R5, R26, R27, !PT ;  /* 0x0000001b1a057209 */ /* 0x000fe40007800000 */
[----:B------:R-:W-:Y:S02]  /*16f0*/  FSETP.NEU.AND P0, PT, R4, -INF , PT ;  /* 0xff8000000400780b */ /* 0x000fe40003f0d000 */
[----:B------:R-:W-:Y:S02]  /*1700*/  FMNMX R2, R30, R5, !PT ;  /* 0x000000051e027209 */ /* 0x000fe40007800000 */
[----:B------:R-:W-:-:S02]  /*1710*/  FSEL R9, R4, RZ, P0 ;  /* 0x000000ff04097208 */ /* 0x000fc40000000000 */
[----:B------:R-:W-:Y:S02]  /*1720*/  FMNMX R5, R31, R2, !PT ;  /* 0x000000021f057209 */ /* 0x000fe40007800000 */
[----:B------:R-:W-:Y:S01]  /*1730*/  ISETP.NE.AND P0, PT, R10, RZ, PT ;  /* 0x000000ff0a00720c */ /* 0x000fe20003f05270 */
[----:B------:R-:W-:Y:S01]  /*1740*/  FMUL R9, R9, UR10 ;  /* 0x0000000a09097c20 */ /* 0x000fe20008400000 */
[----:B------:R-:W-:-:S03]  /*1750*/  FMNMX R2, R34, R5, !PT ;  /* 0x0000000522027209 */ /* 0x000fc60007800000 */
[--C-:B------:R-:W-:Y:S01]  /*1760*/  FFMA R24, R24, UR10, -R9.reuse ;  /* 0x0000000a18187c23 */ /* 0x100fe20008000809 */
[----:B------:R-:W-:Y:S01]  /*1770*/  FMNMX R5, R35, R2, !PT ;  /* 0x0000000223057209 */ /* 0x000fe20007800000 */
[--C-:B------:R-:W-:Y:S01]  /*1780*/  FFMA R28, R28, UR10, -R9.reuse ;  /* 0x0000000a1c1c7c23 */ /* 0x100fe20008000809 */
[--C-:B------:R-:W-:Y:S01]  /*1790*/  FFMA R25, R25, UR10, -R9.reuse ;  /* 0x0000000a19197c23 */ /* 0x100fe20008000809 */
[--C-:B------:R-:W-:Y:S01]  /*17a0*/  FFMA R32, R32, UR10, -R9.reuse ;  /* 0x0000000a20207c23 */ /* 0x100fe20008000809 */
[----:B------:R-:W-:Y:S01]  /*17b0*/  FMNMX R2, R38, R5, !PT ;  /* 0x0000000526027209 */ /* 0x000fe20007800000 */
[--C-:B------:R-:W-:Y:S01]  /*17c0*/  FFMA R33, R33, UR10, -R9.reuse ;  /* 0x0000000a21217c23 */ /* 0x100fe20008000809 */
[----:B------:R-:W-:Y:S01]  /*17d0*/  FSETP.GEU.AND P6, PT, R24, -126, PT ;  /* 0xc2fc00001800780b */ /* 0x000fe20003fce000 */
        /* <DEDUP_REMOVED lines=12> */
[----:B------:R-:W-:Y:S01]  /*18a0*/  @!P6 FMUL R24, R24, 0.5 ;  /* 0x3f0000001818e820 */ /* 0x000fe20000400000 */
[----:B------:R-:W-:Y:S01]  /*18b0*/  FMNMX R2, R46, R5, !PT ;  /* 0x000000052e027209 */ /* 0x000fe20007800000 */
[--C-:B------:R-:W-:Y:S01]  /*18c0*/  FFMA R41, R41, UR10, -R9.reuse ;  /* 0x0000000a29297c23 */ /* 0x100fe20008000809 */
[----:B------:R-:W-:Y:S01]  /*18d0*/  FSETP.GEU.AND P4, PT, R33, -126, PT ;  /* 0xc2fc00002100780b */ /* 0x000fe20003f8e000 */
[----:B------:R-:W-:Y:S01]  /*18e0*/  @!P1 FMUL R28, R28, 0.5 ;  /* 0x3f0000001c1c9820 */ /* 0x000fe20000400000 */
[----:B------:R-:W-:Y:S01]  /*18f0*/  FMNMX R5, R47, R2, !PT ;  /* 0x000000022f057209 */ /* 0x000fe20007800000 */
[----:B------:R-:W2:Y:S01]  /*1900*/  MUFU.EX2 R24, R24 ;  /* 0x0000001800187308 */ /* 0x000ea20000000800 */
[----:B------:R-:W-:Y:S01]  /*1910*/  FSETP.GEU.AND P5, PT, R29, -126, PT ;  /* 0xc2fc00001d00780b */ /* 0x000fe20003fae000 */
[----:B------:R-:W-:Y:S01]  /*1920*/  @!P3 FMUL R25, R25, 0.5 ;  /* 0x3f0000001919b820 */ /* 0x000fe20000400000 */
[----:B------:R-:W-:Y:S01]  /*1930*/  FMNMX R2, R50, R5, !PT ;  /* 0x0000000532027209 */ /* 0x000fe20007800000 */
[--C-:B------:R-:W-:Y:S01]  /*1940*/  FFMA R48, R48, UR10, -R9.reuse ;  /* 0x0000000a30307c23 */ /* 0x100fe20008000809 */
[--C-:B------:R-:W-:Y:S01]  /*1950*/  FFMA R49, R49, UR10, -R9.reuse ;  /* 0x0000000a31317c23 */ /* 0x100fe20008000809 */
[----:B------:R-:W-:Y:S01]  /*1960*/  @!P2 FMUL R32, R32, 0.5 ;  /* 0x3f0000002020a820 */ /* 0x000fe20000400000 */
[----:B------:R-:W-:Y:S01]  /*1970*/  FMNMX R5, R51, R2, !PT ;  /* 0x0000000233057209 */ /* 0x000fe20007800000 */
[----:B------:R-:W3:Y:S01]  /*1980*/  MUFU.EX2 R28, R28 ;  /* 0x0000001c001c7308 */ /* 0x000ee20000000800 */
[--C-:B------:R-:W-:Y:S01]  /*1990*/  FFMA R52, R52, UR10, -R9.reuse ;  /* 0x0000000a34347c23 */ /* 0x100fe20008000809 */
[----:B------:R-:W-:Y:S01]  /*19a0*/  @!P4 FMUL R33, R33, 0.5 ;  /* 0x3f0000002121c820 */ /* 0x000fe20000400000 */
[----:B------:R-:W-:Y:S01]  /*19b0*/  FMNMX R2, R54, R5, !PT ;  /* 0x0000000536027209 */ /* 0x000fe20007800000 */
[----:B------:R-:W-:-:S02]  /*19c0*/  FFMA R53, R53, UR10, -R9 ;  /* 0x0000000a35357c23 */ /* 0x000fc40008000809 */
[----:B------:R-:W-:Y:S01]  /*19d0*/  @!P5 FMUL R29, R29, 0.5 ;  /* 0x3f0000001d1dd820 */ /* 0x000fe20000400000 */
[----:B------:R-:W-:Y:S01]  /*19e0*/  FMNMX R2, R55, R2, !PT ;  /* 0x0000000237027209 */ /* 0x000fe20007800000 */
[----:B------:R-:W4:Y:S01]  /*19f0*/  MUFU.EX2 R25, R25 ;  /* 0x0000001900197308 */ /* 0x000f220000000800 */
[----:B--2---:R-:W-:Y:S01]  /*1a00*/  @!P6 FMUL R24, R24, R24 ;  /* 0x000000181818e220 */ /* 0x004fe20000400000 */
[----:B------:R-:W-:Y:S02]  /*1a10*/  FSETP.GEU.AND P6, PT, R36, -126, PT ;  /* 0xc2fc00002400780b */ /* 0x000fe40003fce000 */
[----:B------:R-:W2:Y:S04]  /*1a20*/  SHFL.BFLY PT, R5, R2, 0x1, 0x1f ;  /* 0x0c201f0002057f89 */ /* 0x000ea800000e0000 */
[----:B------:R-:W5:Y:S01]  /*1a30*/  MUFU.EX2 R32, R32 ;  /* 0x0000002000207308 */ /* 0x000f620000000800 */
[----:B---3--:R-:W-:Y:S01]  /*1a40*/  @!P1 FMUL R28, R28, R28 ;  /* 0x0000001c1c1c9220 */ /* 0x008fe20000400000 */
[----:B------:R-:W-:-:S05]  /*1a50*/  FSETP.GEU.AND P1, PT, R40, -126, PT ;  /* 0xc2fc00002800780b */ /* 0x000fca0003f2e000 */
[----:B------:R-:W-:Y:S01]  /*1a60*/  @!P6 FMUL R36, R36, 0.5 ;  /* 0x3f0000002424e820 */ /* 0x000fe20000400000 */
[----:B------:R-:W3:Y:S01]  /*1a70*/  MUFU.EX2 R33, R33 ;  /* 0x0000002100217308 */ /* 0x000ee20000000800 */
[----:B----4-:R-:W-:Y:S01]  /*1a80*/  @!P3 FMUL R25, R25, R25 ;  /* 0x000000191919b220 */ /* 0x010fe20000400000 */
[----:B------:R-:W-:-:S05]  /*1a90*/  FSETP.GEU.AND P3, PT, R37, -126, PT ;  /* 0xc2fc00002500780b */ /* 0x000fca0003f6e000 */
[----:B------:R-:W-:Y:S01]  /*1aa0*/  @!P1 FMUL R40, R40, 0.5 ;  /* 0x3f00000028289820 */ /* 0x000fe20000400000 */
[----:B------:R-:W4:Y:S01]  /*1ab0*/  MUFU.EX2 R29, R29 ;  /* 0x0000001d001d7308 */ /* 0x000f220000000800 */
[----:B-----5:R-:W-:Y:S01]  /*1ac0*/  @!P2 FMUL R32, R32, R32 ;  /* 0x000000202020a220 */ /* 0x020fe20000400000 */
[----:B------:R-:W-:Y:S02]  /*1ad0*/  FSETP.GEU.AND P2, PT, R44, -126, PT ;  /* 0xc2fc00002c00780b */ /* 0x000fe40003f4e000 */
[----:B--2---:R-:W-:-:S03]  /*1ae0*/  FMNMX R5, R2, R5, !PT ;  /* 0x0000000502057209 */ /* 0x004fc60007800000 */
[----:B------:R-:W-:Y:S01]  /*1af0*/  @!P3 FMUL R37, R37, 0.5 ;  /* 0x3f0000002525b820 */ /* 0x000fe20000400000 */
[----:B------:R-:W2:Y:S01]  /*1b00*/  MUFU.EX2 R36, R36 ;  /* 0x0000002400247308 */ /* 0x000ea20000000800 */
[----:B------:R-:W5:Y:S01]  /*1b10*/  SHFL.BFLY PT, R2, R5, 0x2, 0x1f ;  /* 0x0c401f0005027f89 */ /* 0x000f6200000e0000 */
[----:B---3--:R-:W-:Y:S01]  /*1b20*/  @!P4 FMUL R33, R33, R33 ;  /* 0x000000212121c220 */ /* 0x008fe20000400000 */
[----:B------:R-:W-:-:S04]  /*1b30*/  FSETP.GEU.AND P4, PT, R45, -126, PT ;  /* 0xc2fc00002d00780b */ /* 0x000fc80003f8e000 */
[----:B------:R-:W-:Y:S01]  /*1b40*/  @!P2 FMUL R44, R44, 0.5 ;  /* 0x3f0000002c2ca820 */ /* 0x000fe20000400000 */
[----:B------:R-:W3:Y:S01]  /*1b50*/  MUFU.EX2 R11, R40 ;  /* 0x00000028000b7308 */ /* 0x000ee20000000800 */
[----:B----4-:R-:W-:Y:S01]  /*1b60*/  @!P5 FMUL R29, R29, R29 ;  /* 0x0000001d1d1dd220 */ /* 0x010fe20000400000 */
[----:B------:R-:W-:-:S06]  /*1b70*/  FSETP.GEU.AND P5, PT, R41, -126, PT ;  /* 0xc2fc00002900780b */ /* 0x000fcc0003fae000 */
[----:B------:R-:W4:Y:S01]  /*1b80*/  MUFU.EX2 R37, R37 ;  /* 0x0000002500257308 */ /* 0x000f220000000800 */
[----:B--2---:R-:W-:Y:S01]  /*1b90*/  @!P6 FMUL R36, R36, R36 ;  /* 0x000000242424e220 */ /* 0x004fe20000400000 */
[----:B------:R-:W-:Y:S01]  /*1ba0*/  FSETP.GEU.AND P6, PT, R48, -126, PT ;  /* 0xc2fc00003000780b */ /* 0x000fe20003fce000 */
[----:B------:R-:W-:-:S04]  /*1bb0*/  @!P4 FMUL R45, R45, 0.5 ;  /* 0x3f0000002d2dc820 */ /* 0x000fc80000400000 */
[----:B------:R-:W-:Y:S01]  /*1bc0*/  @!P5 FMUL R41, R41, 0.5 ;  /* 0x3f0000002929d820 */ /* 0x000fe20000400000 */
[----:B------:R-:W2:Y:S01]  /*1bd0*/  MUFU.EX2 R13, R44 ;  /* 0x0000002c000d7308 */ /* 0x000ea20000000800 */
[----:B---3--:R-:W-:Y:S01]  /*1be0*/  @!P1 FMUL R11, R11, R11 ;  /* 0x0000000b0b0b9220 */ /* 0x008fe20000400000 */
[----:B------:R-:W-:Y:S02]  /*1bf0*/  FSETP.GEU.AND P1, PT, R49, -126, PT ;  /* 0xc2fc00003100780b */ /* 0x000fe40003f2e000 */
[----:B-----5:R-:W-:Y:S01]  /*1c00*/  FMNMX R5, R5, R2, !PT ;  /* 0x0000000205057209 */ /* 0x020fe20007800000 */
[----:B------:R-:W-:Y:S02]  /*1c10*/  FADD R6, R24, R11 ;  /* 0x0000000b18067221 */ /* 0x000fe40000000000 */
[----:B------:R-:W-:Y:S01]  /*1c20*/  @!P6 FMUL R48, R48, 0.5 ;  /* 0x3f0000003030e820 */ /* 0x000fe20000400000 */
[----:B------:R-:W3:Y:S01]  /*1c30*/  MUFU.EX2 R10, R45 ;  /* 0x0000002d000a7308 */ /* 0x000ee20000000800 */
[----:B----4-:R-:W-:Y:S01]  /*1c40*/  @!P3 FMUL R37, R37, R37 ;  /* 0x000000252525b220 */ /* 0x010fe20000400000 */
[----:B------:R-:W-:-:S04]  /*1c50*/  FSETP.NEU.AND P3, PT, R5, -INF , PT ;  /* 0xff8000000500780b */ /* 0x000fc80003f6d000 */
[----:B------:R-:W-:Y:S01]  /*1c60*/  FSEL R2, R5, RZ, P3 ;  /* 0x000000ff05027208 */ /* 0x000fe20001800000 */
[----:B------:R-:W-:Y:S01]  /*1c70*/  @!P1 FMUL R49, R49, 0.5 ;  /* 0x3f00000031319820 */ /* 0x000fe20000400000 */
[----:B------:R-:W4:Y:S01]  /*1c80*/  MUFU.EX2 R8, R41 ;  /* 0x0000002900087308 */ /* 0x000f220000000800 */
[----:B--2---:R-:W-:Y:S01]  /*1c90*/  @!P2 FMUL R13, R13, R13 ;  /* 0x0000000d0d0da220 */ /* 0x004fe20000400000 */
[----:B------:R-:W-:Y:S01]  /*1ca0*/  FSETP.GEU.AND P3, PT, R52, -126, PT ;  /* 0xc2fc00003400780b */ /* 0x000fe20003f6e000 */
[----:B------:R-:W-:Y:S02]  /*1cb0*/  FMUL R2, R2, UR10 ;  /* 0x0000000a02027c20 */ /* 0x000fe40008400000 */
[----:B------:R-:W-:Y:S02]  /*1cc0*/  FADD R40, R28, R13 ;  /* 0x0000000d1c287221 */ /* 0x000fe40000000000 */
[--C-:B------:R-:W-:Y:S01]  /*1cd0*/  FFMA R26, R26, UR10, -R2.reuse ;  /* 0x0000000a1a1a7c23 */ /* 0x100fe20008000802 */
[----:B------:R-:W2:Y:S01]  /*1ce0*/  MUFU.EX2 R9, R48 ;  /* 0x0000003000097308 */ /* 0x000ea20000000800 */
[--C-:B------:R-:W-:Y:S01]  /*1cf0*/  FFMA R27, R27, UR10, -R2.reuse ;  /* 0x0000000a1b1b7c23 */ /* 0x100fe20008000802 */
[--C-:B------:R-:W-:Y:S01]  /*1d00*/  FFMA R30, R30, UR10, -R2.reuse ;  /* 0x0000000a1e1e7c23 */ /* 0x100fe20008000802 */
[--C-:B------:R-:W-:Y:S01]  /*1d10*/  FFMA R31, R31, UR10, -R2.reuse ;  /* 0x0000000a1f1f7c23 */ /* 0x100fe20008000802 */
[----:B---3--:R-:W-:Y:S01]  /*1d20*/  @!P4 FMUL R10, R10, R10 ;  /* 0x0000000a0a0ac220 */ /* 0x008fe20000400000 */
[----:B------:R-:W-:Y:S01]  /*1d30*/  FSETP.GEU.AND P2, PT, R26, -126, PT ;  /* 0xc2fc00001a00780b */ /* 0x000fe20003f4e000 */
[--C-:B------:R-:W-:Y:S01]  /*1d40*/  FFMA R34, R34, UR10, -R2.reuse ;  /* 0x0000000a22227c23 */ /* 0x100fe20008000802 */
[----:B------:R-:W-:Y:S01]  /*1d50*/  FSETP.GEU.AND P4, PT, R27, -126, PT ;  /* 0xc2fc00001b00780b */ /* 0x000fe20003f8e000 */
[----:B------:R-:W3:Y:S01]  /*1d60*/  MUFU.EX2 R12, R49 ;  /* 0x00000031000c7308 */ /* 0x000ee20000000800 */
[----:B----4-:R-:W-:Y:S01]  /*1d70*/  @!P5 FMUL R8, R8, R8 ;  /* 0x000000080808d220 */ /* 0x010fe20000400000 */
[----:B------:R-:W-:Y:S01]  /*1d80*/  FSETP.GEU.AND P5, PT, R53, -126, PT ;  /* 0xc2fc00003500780b */ /* 0x000fe20003fae000 */
[----:B------:R-:W-:Y:S01]  /*1d90*/  @!P3 FMUL R52, R52, 0.5 ;  /* 0x3f0000003434b820 */ /* 0x000fe20000400000 */
[--C-:B------:R-:W-:Y:S01]  /*1da0*/  FFMA R35, R35, UR10, -R2.reuse ;  /* 0x0000000a23237c23 */ /* 0x100fe20008000802 */
[--C-:B------:R-:W-:Y:S01]  /*1db0*/  FFMA R38, R38, UR10, -R2.reuse ;  /* 0x0000000a26267c23 */ /* 0x100fe20008000802 */
[--C-:B------:R-:W-:Y:S01]  /*1dc0*/  FFMA R39, R39, UR10, -R2.reuse ;  /* 0x0000000a27277c23 */ /* 0x100fe20008000802 */
[--C-:B------:R-:W-:Y:S01]  /*1dd0*/  FFMA R42, R42, UR10, -R2.reuse ;  /* 0x0000000a2a2a7c23 */ /* 0x100fe20008000802 */
[----:B------:R-:W4:Y:S01]  /*1de0*/  MUFU.EX2 R15, R52 ;  /* 0x00000034000f7308 */ /* 0x000f220000000800 */
[----:B--2---:R-:W-:Y:S01]  /*1df0*/  @!P6 FMUL R9, R9, R9 ;  /* 0x000000090909e220 */ /* 0x004fe20000400000 */
[----:B------:R-:W-:Y:S01]  /*1e00*/  FSETP.GEU.AND P6, PT, R30, -126, PT ;  /* 0xc2fc00001e00780b */ /* 0x000fe20003fce000 */
[----:B------:R-:W-:Y:S01]  /*1e10*/  @!P2 FMUL R26, R26, 0.5 ;  /* 0x3f0000001a1aa820 */ /* 0x000fe20000400000 */
[----:B------:R-:W-:Y:S01]  /*1e20*/  @!P4 FMUL R27, R27, 0.5 ;  /* 0x3f0000001b1bc820 */ /* 0x000fe20000400000 */
[--C-:B------:R-:W-:Y:S01]  /*1e30*/  FFMA R50, R50, UR10, -R2.reuse ;  /* 0x0000000a32327c23 */ /* 0x100fe20008000802 */
[--C-:B------:R-:W-:Y:S01]  /*1e40*/  FFMA R43, R43, UR10, -R2.reuse ;  /* 0x0000000a2b2b7c23 */ /* 0x100fe20008000802 */
[----:B------:R-:W-:Y:S01]  /*1e50*/  @!P5 FMUL R53, R53, 0.5 ;  /* 0x3f0000003535d820 */ /* 0x000fe20000400000 */
[--C-:B------:R-:W-:Y:S01]  /*1e60*/  FFMA R46, R46, UR10, -R2.reuse ;  /* 0x0000000a2e2e7c23 */ /* 0x100fe20008000802 */
[----:B---3--:R-:W-:Y:S01]  /*1e70*/  @!P1 FMUL R12, R12, R12 ;  /* 0x0000000c0c0c9220 */ /* 0x008fe20000400000 */
[----:B------:R-:W-:Y:S01]  /*1e80*/  FSETP.GEU.AND P1, PT, R31, -126, PT ;  /* 0xc2fc00001f00780b */ /* 0x000fe20003f2e000 */
[----:B------:R-:W2:Y:S01]  /*1e90*/  MUFU.EX2 R14, R53 ;  /* 0x00000035000e7308 */ /* 0x000ea20000000800 */
[--C-:B------:R-:W-:Y:S01]  /*1ea0*/  FFMA R47, R47, UR10, -R2.reuse ;  /* 0x0000000a2f2f7c23 */ /* 0x100fe20008000802 */
[--C-:B------:R-:W-:Y:S01]  /*1eb0*/  FFMA R51, R51, UR10, -R2.reuse ;  /* 0x0000000a33337c23 */ /* 0x100fe20008000802 */
[--C-:B------:R-:W-:Y:S01]  /*1ec0*/  FFMA R54, R54, UR10, -R2.reuse ;  /* 0x0000000a36367c23 */ /* 0x100fe20008000802 */
[----:B------:R-:W-:Y:S01]  /*1ed0*/  @!P6 FMUL R30, R30, 0.5 ;  /* 0x3f0000001e1ee820 */ /* 0x000fe20000400000 */
[----:B------:R-:W-:Y:S01]  /*1ee0*/  FFMA R2, R55, UR10, -R2 ;  /* 0x0000000a37027c23 */ /* 0x000fe20008000802 */
[----:B----4-:R-:W-:Y:S01]  /*1ef0*/  @!P3 FMUL R15, R15, R15 ;  /* 0x0000000f0f0fb220 */ /* 0x010fe20000400000 */
[----:B------:R-:W-:Y:S01]  /*1f00*/  FSETP.GEU.AND P3, PT, R34, -126, PT ;  /* 0xc2fc00002200780b */ /* 0x000fe20003f6e000 */
[----:B------:R-:W3:Y:S01]  /*1f10*/  MUFU.EX2 R26, R26 ;  /* 0x0000001a001a7308 */ /* 0x000ee20000000800 */
[----:B------:R-:W-:Y:S01]  /*1f20*/  FADD R41, R32, R9 ;  /* 0x0000000920297221 */ /* 0x000fe20000000000 */
[----:B------:R-:W-:Y:S01]  /*1f30*/  FADD R45, R36, R15 ;  /* 0x0000000f242d7221 */ /* 0x000fe20000000000 */
[----:B------:R-:W-:Y:S01]  /*1f40*/  F2FP.BF16.F32.PACK_AB R48, R8, R11 ;  /* 0x0000000b0830723e */ /* 0x000fe200000010ff */
[----:B------:R-:W-:Y:S01]  /*1f50*/  @!P1 FMUL R31, R31, 0.5 ;  /* 0x3f0000001f1f9820 */ /* 0x000fe20000400000 */
[----:B------:R-:W-:Y:S01]  /*1f60*/  FADD R44, R6, R41 ;  /* 0x00000029062c7221 */ /* 0x000fe20000000000 */
[----:B------:R-:W-:Y:S01]  /*1f70*/  FADD R6, R25, R8 ;  /* 0x0000000819067221 */ /* 0x000fe20000000000 */
[----:B------:R-:W-:Y:S01]  /*1f80*/  FADD R41, R29, R10 ;  /* 0x0000000a1d297221 */ /* 0x000fe20000000000 */
[----:B------:R-:W4:Y:S01]  /*1f90*/  MUFU.EX2 R27, R27 ;  /* 0x0000001b001b7308 */ /* 0x000f220000000800 */
[----:B--2---:R-:W-:Y:S01]  /*1fa0*/  @!P5 FMUL R14, R14, R14 ;  /* 0x0000000e0e0ed220 */ /* 0x004fe20000400000 */
[----:B------:R-:W-:Y:S01]  /*1fb0*/  FSETP.GEU.AND P5, PT, R35, -126, PT ;  /* 0xc2fc00002300780b */ /* 0x000fe20003fae000 */
[----:B------:R-:W-:Y:S01]  /*1fc0*/  FADD R45, R40, R45 ;  /* 0x0000002d282d7221 */ /* 0x000fe20000000000 */
[----:B------:R-:W-:Y:S01]  /*1fd0*/  @!P3 FMUL R34, R34, 0.5 ;  /* 0x3f0000002222b820 */ /* 0x000fe20000400000 */
[----:B------:R-:W-:-:S02]  /*1fe0*/  F2FP.BF16.F32.PACK_AB R52, R12, R9 ;  /* 0x000000090c34723e */ /* 0x000fc400000010ff */
[----:B------:R-:W-:Y:S01]  /*1ff0*/  FADD R44, R44, R45 ;  /* 0x0000002d2c2c7221 */ /* 0x000fe20000000000 */
[----:B------:R-:W2:Y:S01]  /*2000*/  MUFU.EX2 R30, R30 ;  /* 0x0000001e001e7308 */ /* 0x000ea20000000800 */
        /* <DEDUP_REMOVED lines=8> */
[----:B--2---:R-:W-:Y:S01]  /*2090*/  @!P6 FMUL R30, R30, R30 ;  /* 0x0000001e1e1ee220 */ /* 0x004fe20000400000 */
[----:B------:R-:W-:-:S05]  /*20a0*/  FSETP.GEU.AND P6, PT, R42, -126, PT ;  /* 0xc2fc00002a00780b */ /* 0x000fca0003fce000 */
[----:B------:R-:W-:Y:S01]  /*20b0*/  @!P4 FMUL R39, R39, 0.5 ;  /* 0x3f0000002727c820 */ /* 0x000fe20000400000 */
        /* <DEDUP_REMOVED lines=10> */
[----:B------:R-:W-:-:S04]  /*2160*/  FSETP.GEU.AND P5, PT, R46, -126, PT ;  /* 0xc2fc00002e00780b */ /* 0x000fc80003fae000 */
[----:B------:R-:W-:Y:S01]  /*2170*/  F2FP.BF16.F32.PACK_AB R45, R35, R34 ;  /* 0x00000022232d723e */ /* 0x000fe200000010ff */
[----:B------:R-:W-:Y:S01]  /*2180*/  @!P3 FMUL R43, R43, 0.5 ;  /* 0x3f0000002b2bb820 */ /* 0x000fe20000400000 */
[----:B------:R2:W5:Y:S01]  /*2190*/  MUFU.EX2 R17, R42 ;  /* 0x0000002a00117308 */ /* 0x0005620000000800 */
[----:B---3--:R-:W-:Y:S01]  /*21a0*/  @!P2 FMUL R38, R38, R38 ;  /* 0x000000262626a220 */ /* 0x008fe20000400000 */
[----:B------:R-:W-:-:S05]  /*21b0*/  FSETP.GEU.AND P2, PT, R47, -126, PT ;  /* 0xc2fc00002f00780b */ /* 0x000fca0003f4e000 */
[----:B------:R-:W-:Y:S01]  /*21c0*/  @!P5 FMUL R46, R46, 0.5 ;  /* 0x3f0000002e2ed820 */ /* 0x000fe20000400000 */
[----:B------:R3:W1:Y:S01]  /*21d0*/  MUFU.EX2 R21, R50 ;  /* 0x0000003200157308 */ /* 0x0006620000000800 */
[----:B----4-:R-:W-:Y:S01]  /*21e0*/  @!P4 FMUL R39, R39, R39 ;  /* 0x000000272727c220 */ /* 0x010fe20000400000 */
[----:B------:R-:W-:Y:S01]  /*21f0*/  FSETP.GEU.AND P4, PT, R51, -126, PT ;  /* 0xc2fc00003300780b */ /* 0x000fe20003f8e000 */
[----:B--2---:R-:W-:-:S04]  /*2200*/  FADD R42, R37, R14 ;  /* 0x0000000e252a7221 */ /* 0x004fc80000000000 */
[----:B------:R-:W-:Y:S01]  /*2210*/  @!P2 FMUL R47, R47, 0.5 ;  /* 0x3f0000002f2fa820 */ /* 0x000fe20000400000 */
[----:B------:R2:W4:Y:S01]  /*2220*/  MUFU.EX2 R16, R43 ;  /* 0x0000002b00107308 */ /* 0x0005220000000800 */
[----:B-----5:R-:W-:Y:S01]  /*2230*/  @!P6 FMUL R17, R17, R17 ;  /* 0x000000111111e220 */ /* 0x020fe20000400000 */
[----:B------:R-:W-:Y:S01]  /*2240*/  FSETP.GEU.AND P6, PT, R54, -126, PT ;  /* 0xc2fc00003600780b */ /* 0x000fe20003fce000 */
[----:B------:R-:W-:Y:S01]  /*2250*/  FADD R41, R41, R42 ;  /* 0x0000002a29297221 */ /* 0x000fe20000000000 */
[----:B---3--:R-:W-:-:S03]  /*2260*/  F2FP.BF16.F32.PACK_AB R50, R10, R13 ;  /* 0x0000000d0a32723e */ /* 0x008fc600000010ff */
[----:B------:R-:W-:Y:S01]  /*2270*/  @!P4 FMUL R51, R51, 0.5 ;  /* 0x3f0000003333c820 */ /* 0x000fe20000400000 */
[----:B------:R3:W5:Y:S01]  /*2280*/  MUFU.EX2 R19, R46 ;  /* 0x0000002e00137308 */ /* 0x0007620000000800 */
[----:B-1----:R-:W-:Y:S01]  /*2290*/  @!P1 FMUL R21, R21, R21 ;  /* 0x0000001515159220 */ /* 0x002fe20000400000 */
[----:B------:R-:W-:Y:S01]  /*22a0*/  FSETP.GEU.AND P1, PT, R2, -126, PT ;  /* 0xc2fc00000200780b */ /* 0x000fe20003f2e000 */
[----:B--2---:R-:W-:-:S04]  /*22b0*/  FADD R43, R33, R12 ;  /* 0x0000000c212b7221 */ /* 0x004fc80000000000 */
[----:B------:R-:W-:Y:S01]  /*22c0*/  @!P6 FMUL R54, R54, 0.5 ;  /* 0x3f0000003636e820 */ /* 0x000fe20000400000 */
[----:B------:R1:W2:Y:S01]  /*22d0*/  MUFU.EX2 R18, R47 ;  /* 0x0000002f00127308 */ /* 0x0002a20000000800 */
[----:B---3--:R-:W-:Y:S01]  /*22e0*/  FADD R46, R26, R17 ;  /* 0x000000111a2e7221 */ /* 0x008fe20000000000 */
[----:B----4-:R-:W-:Y:S01]  /*22f0*/  @!P3 FMUL R16, R16, R16 ;  /* 0x000000101010b220 */ /* 0x010fe20000400000 */
[----:B------:R-:W-:-:S04]  /*2300*/  FADD R6, R6, R43 ;  /* 0x0000002b06067221 */ /* 0x000fc80000000000 */
[----:B------:R-:W-:Y:S01]  /*2310*/  @!P1 FMUL R2, R2, 0.5 ;  /* 0x3f00000002029820 */ /* 0x000fe20000400000 */
[----:B------:R3:W4:Y:S01]  /*2320*/  MUFU.EX2 R20, R51 ;  /* 0x0000003300147308 */ /* 0x0007220000000800 */
[----:B-1----:R-:W-:Y:S01]  /*2330*/  FADD R47, R34, R21 ;  /* 0x00000015222f7221 */ /* 0x002fe20000000000 */
[----:B-----5:R-:W-:Y:S01]  /*2340*/  @!P5 FMUL R19, R19, R19 ;  /* 0x000000131313d220 */ /* 0x020fe20000400000 */
[----:B------:R-:W-:Y:S01]  /*2350*/  FADD R41, R6, R41 ;  /* 0x0000002906297221 */ /* 0x000fe20000000000 */
[----:B------:R-:W-:Y:S01]  /*2360*/  MOV R6, UR7 ;  /* 0x0000000700067c02 */ /* 0x000fe20008000f00 */
[----:B------:R-:W-:Y:S01]  /*2370*/  FADD R46, R46, R47 ;  /* 0x0000002f2e2e7221 */ /* 0x000fe20000000000 */
[----:B------:R-:W-:Y:S02]  /*2380*/  FADD R40, R30, R19 ;  /* 0x000000131e287221 */ /* 0x000fe40000000000 */
[----:B------:R1:W5:Y:S01]  /*2390*/  MUFU.EX2 R23, R54 ;  /* 0x0000003600177308 */ /* 0x0003620000000800 */
[----:B--2---:R-:W-:Y:S01]  /*23a0*/  @!P2 FMUL R18, R18, R18 ;  /* 0x000000121212a220 */ /* 0x004fe20000400000 */
[----:B------:R2:W-:Y:S03]  /*23b0*/  SYNCS.ARRIVE.TRANS64.A1T0 RZ, [R6+UR29], RZ ;  /* 0x000000ff06ff79a7 */ /* 0x0005e6000810001d */
[----:B------:R-:W-:Y:S01]  /*23c0*/  FADD R42, R31, R18 ;  /* 0x000000121f2a7221 */ /* 0x000fe20000000000 */
[----:B---3--:R-:W-:-:S02]  /*23d0*/  F2FP.BF16.F32.PACK_AB R51, R18, R19 ;  /* 0x000000131233723e */ /* 0x008fc400000010ff */
[----:B------:R3:W2:Y:S01]  /*23e0*/  MUFU.EX2 R22, R2 ;  /* 0x0000000200167308 */ /* 0x0006a20000000800 */
[----:B----4-:R-:W-:Y:S01]  /*23f0*/  @!P4 FMUL R20, R20, R20 ;  /* 0x000000141414c220 */ /* 0x010fe20000400000 */
[----:B-1----:R-:W-:-:S03]  /*2400*/  F2FP.BF16.F32.PACK_AB R54, R14, R15 ;  /* 0x0000000f0e36723e */ /* 0x002fc600000010ff */
[----:B------:R-:W-:Y:S01]  /*2410*/  FADD R43, R35, R20 ;  /* 0x00000014232b7221 */ /* 0x000fe20000000000 */
[----:B------:R-:W-:Y:S01]  /*2420*/  F2FP.BF16.F32.PACK_AB R53, R20, R21 ;  /* 0x000000151435723e */ /* 0x000fe200000010ff */
[----:B-----5:R-:W-:Y:S01]  /*2430*/  @!P6 FMUL R23, R23, R23 ;  /* 0x000000171717e220 */ /* 0x020fe20000400000 */
[----:B---3--:R-:W-:-:S03]  /*2440*/  FADD R2, R27, R16 ;  /* 0x000000101b027221 */ /* 0x008fc60000000000 */
[----:B------:R-:W-:Y:S01]  /*2450*/  FADD R47, R38, R23 ;  /* 0x00000017262f7221 */ /* 0x000fe20000000000 */
[----:B------:R-:W-:Y:S01]  /*2460*/  FADD R2, R2, R43 ;  /* 0x0000002b02027221 */ /* 0x000fe20000000000 */
[----:B------:R-:W-:Y:S01]  /*2470*/  F2FP.BF16.F32.PACK_AB R43, R31, R30 ;  /* 0x0000001e1f2b723e */ /* 0x000fe200000010ff */
[----:B--2---:R-:W-:Y:S01]  /*2480*/  @!P1 FMUL R22, R22, R22 ;  /* 0x0000001616169220 */ /* 0x004fe20000400000 */
[----:B------:R-:W-:Y:S01]  /*2490*/  FADD R47, R40, R47 ;  /* 0x0000002f282f7221 */ /* 0x000fe20000000000 */
[----:B------:R-:W-:Y:S02]  /*24a0*/  F2FP.BF16.F32.PACK_AB R40, R25, R24 ;  /* 0x000000181928723e */ /* 0x000fe400000010ff */
[C---:B------:R-:W-:Y:S01]  /*24b0*/  FADD R49, R39.reuse, R22 ;  /* 0x0000001627317221 */ /* 0x040fe20000000000 */
[----:B------:R-:W-:Y:S01]  /*24c0*/  FADD R46, R46, R47 ;  /* 0x0000002f2e2e7221 */ /* 0x000fe20000000000 */
[----:B------:R-:W-:Y:S02]  /*24d0*/  F2FP.BF16.F32.PACK_AB R47, R39, R38 ;  /* 0x00000026272f723e */ /* 0x000fe400000010ff */
[----:B------:R-:W-:Y:S01]  /*24e0*/  FADD R49, R42, R49 ;  /* 0x000000312a317221 */ /* 0x000fe20000000000 */
[----:B------:R-:W-:-:S03]  /*24f0*/  F2FP.BF16.F32.PACK_AB R42, R29, R28 ;  /* 0x0000001c1d2a723e */ /* 0x000fc600000010ff */
[----:B------:R-:W-:Y:S01]  /*2500*/  FADD R49, R2, R49 ;  /* 0x0000003102317221 */ /* 0x000fe20000000000 */
[----:B------:R-:W-:Y:S01]  /*2510*/  FADD R2, R44, R41 ;  /* 0x000000292c027221 */ /* 0x000fe20000000000 */
[----:B------:R-:W-:Y:S02]  /*2520*/  F2FP.BF16.F32.PACK_AB R44, R33, R32 ;  /* 0x00000020212c723e */ /* 0x000fe400000010ff */
[----:B------:R-:W-:Y:S01]  /*2530*/  FADD R6, R46, R49 ;  /* 0x000000312e067221 */ /* 0x000fe20000000000 */
[----:B------:R-:W-:Y:S02]  /*2540*/  F2FP.BF16.F32.PACK_AB R46, R37, R36 ;  /* 0x00000024252e723e */ /* 0x000fe400000010ff */
[----:B------:R-:W-:Y:S02]  /*2550*/  F2FP.BF16.F32.PACK_AB R41, R27, R26 ;  /* 0x0000001a1b29723e */ /* 0x000fe400000010ff */
[----:B------:R-:W-:Y:S01]  /*2560*/  F2FP.BF16.F32.PACK_AB R49, R16, R17 ;  /* 0x000000111031723e */ /* 0x000fe200000010ff */
[----:B------:R-:W-:Y:S06]  /*2570*/  @!P0 BRA `(.L_x_19) ;  /* 0x0000000000048947 */ /* 0x000fec0003800000 */
[----:B------:R-:W-:Y:S01]  /*2580*/  BPT.TRAP 0x1 ;  /* 0x000000040000795c */ /* 0x000fe20000300000 */
.L_x_19:
[----:B------:R-:W1:Y:S02]  /*2590*/  SYNCS.PHASECHK.TRANS64.TRYWAIT P1, [UR36+0x11808], R7 ;  /* 0x01180807ff0075a7 */ /* 0x000e640008020164 */
[----:B-1----:R-:W-:Y:S05]  /*25a0*/  @!P1 BRA `(.L_x_20) ;  /* 0x0000007c00789947 */ /* 0x002fea0003800000 */
.L_x_110:
[----:B------:R-:W-:Y:S01]  /*25b0*/  UIADD3 UR10, UR5, 0x280, URZ ;  /* 0x00000280050a7890 */ /* 0x000fe2000fffe03f */
[----:B------:R-:W-:Y:S01]  /*25c0*/  WARPGROUP.ARRIVE ;  /* 0x00000000000079c5 */ /* 0x000fe20000000000 */
[----:B------:R-:W-:Y:S01]  /*25d0*/  UMOV UR11, 0xc0000010 ;  /* 0xc0000010000b7882 */ /* 0x000fe20000000000 */
[----:B------:R-:W-:Y:S01]  /*25e0*/  UIADD3 UR14, UR5, 0x300, URZ ;  /* 0x00000300050e7890 */ /* 0x000fe2000fffe03f */
[----:B------:R-:W-:Y:S01]  /*25f0*/  F2FP.BF16.F32.PACK_AB R55, R22, R23 ;  /* 0x000000171637723e */ /* 0x000fe200000010ff */
[----:B------:R-:W-:Y:S01]  /*2600*/  UMOV UR15, 0xc0000010 ;  /* 0xc0000010000f7882 */ /* 0x000fe20000000000 */
[----:B------:R-:W-:Y:S01]  /*2610*/  UIADD3 UR18, UR5, 0x380, URZ ;  /* 0x0000038005127890 */ /* 0x000fe2000fffe03f */
[----:B------:R-:W-:Y:S02]  /*2620*/  UMOV UR19, 0xc0000010 ;  /* 0xc000001000137882 */ /* 0x000fe40000000000 */
[----:B------:R-:W-:Y:S01]  /*2630*/  HGMMA.64x16x16.F32.BF16 R88, R40, gdesc[UR8].tnspB, RZ, !UPT, gsb0 ;  /* 0x4020000828587df0 */ /* 0x000fe2000c0018ff */
[----:B------:R-:W-:Y:S01]  /*2640*/  UIADD3 UR22, UR5, 0x400, URZ ;  /* 0x0000040005167890 */ /* 0x000fe2000fffe03f */
[----:B------:R-:W-:Y:S01]  /*2650*/  UMOV UR23, 0xc0000010 ;  /* 0xc000001000177882 */ /* 0x000fe20000000000 */
[----:B------:R-:W-:Y:S01]  /*2660*/  UIADD3 UR10, UR5, 0x480, URZ ;  /* 0x00000480050a7890 */ /* 0x000fe2000fffe03f */
[----:B------:R-:W-:Y:S01]  /*2670*/  UMOV UR11, 0xc0000010 ;  /* 0xc0000010000b7882 */ /* 0x000fe20000000000 */
[----:B------:R-:W-:-:S02]  /*2680*/  WARPGROUP.DEPBAR.LE gsb0, 0x0 ;  /* 0x00008000000079c5 */ /* 0x000fc40000010000 */
[----:B------:R-:W-:-:S06]  /*2690*/  WARPGROUP.ARRIVE ;  /* 0x00000000000079c5 */ /* 0x000fcc0000000000 */
[----:B------:R-:W-:Y:S01]  /*26a0*/  HGMMA.64x16x16.F32.BF16 R80, R40, gdesc[UR12].tnspB, RZ, !UPT, gsb0 ;  /* 0x4020000c28507df0 */ /* 0x000fe2000c0018ff */
[----:B------:R-:W-:Y:S01]  /*26b0*/  UIADD3 UR14, UR5, 0x320, URZ ;  /* 0x00000320050e7890 */ /* 0x000fe2000fffe03f */
[----:B------:R-:W-:Y:S01]  /*26c0*/  UMOV UR15, 0xc0000010 ;  /* 0xc0000010000f7882 */ /* 0x000fe20000000000 */
[----:B------:R-:W-:Y:S02]  /*26d0*/  WARPGROUP.DEPBAR.LE gsb0, 0x0 ;  /* 0x00008000000079c5 */ /* 0x000fe40000010000 */
        /* <DEDUP_REMOVED lines=16> */
[----:B------:R-:W-:Y:S01]  /*27e0*/  HGMMA.64x16x16.F32.BF16 R88, R44, gdesc[UR8].tnspB, R88, gsb0 ;  /* 0x402000082c587df0 */ /* 0x000fe20008001858 */
        /* <DEDUP_REMOVED lines=54> */
[----:B------:R-:W-:Y:S03]  /*2b50*/  HGMMA.64x16x16.F32.BF16 R80, R52, gdesc[UR12].tnspB, R80, gsb0 ;  /* 0x4020000c34507df0 */ /* 0x000fe60008001850 */
        /* <DEDUP_REMOVED lines=10> */
[----:B------:R-:W-:Y:S05]  /*2c00*/  @!P0 BRA `(.L_x_21) ;  /* 0x0000000000048947 */ /* 0x000fea0003800000 */
[----:B------:R-:W-:Y:S01]  /*2c10*/  BPT.TRAP 0x1 ;  /* 0x000000040000795c */ /* 0x000fe20000300000 */
.L_x_21:
[----:B------:R-:W-:Y:S01]  /*2c20*/  UISETP.GT.U32.AND UP0, UPT, UR4, 0x1, UPT ;  /* 0x000000010400788c */ /* 0x000fe2000bf04070 */
[----:B-1----:R-:W-:Y:S01]  /*2c30*/  IMAD.MOV.U32 R7, RZ, RZ, RZ ;  /* 0x000000ffff077224 */ /* 0x002fe200078e00ff */
[----:B------:R-:W-:-:S04]  /*2c40*/  UIADD3 UR7, UR36, 0x11828, URZ ;  /* 0x0001182824077890 */ /* 0x000fc8000fffe03f */
[----:B------:R-:W-:Y:S01]  /*2c50*/  PLOP3.LUT P1, PT, PT, PT, UP0, 0x80, 0x0 ;  /* 0x000000000000781c */ /* 0x000fe20003f2f008 */
[----:B------:R-:W-:-:S09]  /*2c60*/  UPRMT UR7, URZ, 0x654, UR7 ;  /* 0x000006543f077896 */ /* 0x000fd20008000007 */
[----:B------:R-:W-:Y:S03]  /*2c70*/  SYNCS.ARRIVE.TRANS64.RED.A1T0 RZ, [UR7], RZ ;  /* 0x000000ffffff79a7 */ /* 0x000fe60008100407 */
[----:B------:R-:W-:Y:S05]  /*2c80*/  @P1 BRA `(.L_x_22) ;  /* 0x0000000000041947 */ /* 0x000fea0003800000 */
[----:B------:R-:W-:Y:S01]  /*2c90*/  BPT.TRAP 0x1 ;  /* 0x000000040000795c */ /* 0x000fe20000300000 */
.L_x_22:
[C---:B------:R-:W-:Y:S01]  /*2ca0*/  ISETP.GE.AND P2, PT, R3.reuse, 0x81, PT ;  /* 0x000000810300780c */ /* 0x040fe20003f46270 */
[----:B------:R-:W-:Y:S01]  /*2cb0*/  UMOV UR4, 0x1 ;  /* 0x0000000100047882 */ /* 0x000fe20000000000 */
[----:B------:R-:W-:Y:S01]  /*2cc0*/  IADD3 R8, R3, 0x3f, RZ ;  /* 0x0000003f03087810 */ /* 0x000fe20007ffe0ff */
[----:B------:R-:W-:Y:S01]  /*2cd0*/  UMOV UR7, 0x2 ;  /* 0x0000000200077882 */ /* 0x000fe20000000000 */
[----:B------:R-:W-:Y:S02]  /*2ce0*/  VIADD R0, R0, 0x40 ;  /* 0x0000004000007836 */ /* 0x000fe40000000000 */
[----:B------:R-:W-:-:S04]  /*2cf0*/  SHF.R.S32.HI R9, RZ, 0x1f, R8 ;  /* 0x0000001fff097819 */ /* 0x000fc80000011408 */
[----:B------:R-:W-:-:S04]  /*2d00*/  LEA.HI R9, R9, R8, RZ, 0x6 ;  /* 0x0000000809097211 */ /* 0x000fc800078f30ff */
[----:B------:R-:W-:Y:S01]  /*2d10*/  LEA.HI.SX32 R3, R9, 0xffffffff, 0x1a ;  /* 0xffffffff09037811 */ /* 0x000fe200078fd2ff */
[----:B------:R-:W-:Y:S06]  /*2d20*/  @!P2 BRA `(.L_x_23) ;  /* 0x0000001c00aca947 */ /* 0x000fec0003800000 */
[----:B------:R-:W-:Y:S01]  /*2d30*/  MOV R9, R4 ;  /* 0x0000000400097202 */ /* 0x000fe20000000f00 */
[----:B------:R-:W-:Y:S01]  /*2d40*/  IMAD.MOV.U32 R11, RZ, RZ, R5 ;  /* 0x000000ffff0b7224 */ /* 0x000fe200078e0005 */
[----:B------:R-:W-:Y:S01]  /*2d50*/  MOV R7, RZ ;  /* 0x000000ff00077202 */ /* 0x000fe20000000f00 */
[----:B------:R-:W-:Y:S01]  /*2d60*/  UMOV UR7, 0x2 ;  /* 0x0000000200077882 */ /* 0x000fe20000000000 */
[----:B------:R-:W-:Y:S01]  /*2d70*/  UMOV UR4, 0x1 ;  /* 0x0000000100047882 */ /* 0x000fe20000000000 */
[----:B------:R-:W-:-:S05]  /*2d80*/  ULDC UR29, c[0x0][0x604] ;  /* 0x00018100001d7ab9 */ /* 0x000fca0000000800 */
.L_x_34:
[----:B------:R-:W-:Y:S05]  /*2d90*/  @!P0 BRA `(.L_x_24) ;  /* 0x0000000000048947 */ /* 0x000fea0003800000 */
[----:B------:R-:W-:Y:S01]  /*2da0*/  BPT.TRAP 0x1 ;  /* 0x000000040000795c */ /* 0x000fe20000300000 */
.L_x_24:
[----:B------:R-:W-:Y:S01]  /*2db0*/  ULEA UR10, UR7, UR36, 0x3 ;  /* 0x00000024070a7291 */ /* 0x000fe2000f8e183f */
[----:B------:R-:W-:-:S08]  /*2dc0*/  SHF.L.U32 R4, R7, 0x1f, RZ ;  /* 0x0000001f07047819 */ /* 0x000fd000000006ff */
[----:B------:R-:W1:Y:S02]  /*2dd0*/  SYNCS.PHASECHK.TRANS64.TRYWAIT P2, [UR10+0x11800], R4 ;  /* 0x01180004ff0075a7 */ /* 0x000e64000804014a */
[----:B-1----:R-:W-:Y:S05]  /*2de0*/  @!P2 BRA `(.L_x_25) ;  /* 0x000000740080a947 */ /* 0x002fea0003800000 */
.L_x_111:
[----:B------:R-:W-:Y:S01]  /*2df0*/  UIMAD UR10, UR7, 0x280, UR6 ;  /* 0x00000280070a78a4 */ /* 0x000fe2000f8e0206 */
[----:B------:R-:W-:Y:S01]  /*2e00*/  WARPGROUP.ARRIVE ;  /* 0x00000000000079c5 */ /* 0x000fe20000000000 */
[----:B------:R-:W-:Y:S01]  /*2e10*/  UMOV UR11, 0xc0000010 ;  /* 0xc0000010000b7882 */ /* 0x000fe20000000000 */
[----:B------:R-:W-:Y:S01]  /*2e20*/  UMOV UR23, 0xc0000010 ;  /* 0xc000001000177882 */ /* 0x000fe20000000000 */
[----:B------:R-:W-:Y:S02]  /*2e30*/  UIADD3 UR22, UR10, 0x80, URZ ;  /* 0x000000800a167890 */ /* 0x000fe4000fffe03f */
[----:B------:R-:W-:Y:S01]  /*2e40*/  UIADD3 UR26, UR10, 0x100, URZ ;  /* 0x000001000a1a7890 */ /* 0x000fe2000fffe03f */
[----:B------:R-:W-:Y:S02]  /*2e50*/  UMOV UR27, 0xc0000010 ;  /* 0xc0000010001b7882 */ /* 0x000fe40000000000 */
[----:B------:R-:W-:Y:S01]  /*2e60*/  HGMMA.64x64x16.F32.BF16 R24, gdesc[UR8], RZ, !UPT, gsb0 ;  /* 0x00e00000081879f0 */ /* 0x000fe2000c0018ff */
[----:B------:R-:W-:Y:S01]  /*2e70*/  UIADD3 UR14, UR10, 0x180, URZ ;  /* 0x000001800a0e7890 */ /* 0x000fe2000fffe03f */
[----:B------:R-:W-:Y:S01]  /*2e80*/  UMOV UR15, 0xc0000010 ;  /* 0xc0000010000f7882 */ /* 0x000fe20000000000 */
[----:B------:R-:W-:Y:S01]  /*2e90*/  UIADD3 UR18, UR10, 0x200, URZ ;  /* 0x000002000a127890 */ /* 0x000fe2000fffe03f */
[----:B------:R-:W-:Y:S01]  /*2ea0*/  UMOV UR19, 0xc0000010 ;  /* 0xc000001000137882 */ /* 0x000fe20000000000 */
[----:B------:R-:W-:-:S04]  /*2eb0*/  UIADD3 UR7, UR7, 0x1, URZ ;  /* 0x0000000107077890 */ /* 0x000fc8000fffe03f */
[----:B------:R-:W-:-:S04]  /*2ec0*/  UISETP.NE.AND UP0, UPT, UR7, 0x5, UPT ;  /* 0x000000050700788c */ /* 0x000fc8000bf05270 */
[----:B------:R-:W-:Y:S02]  /*2ed0*/  USEL UR10, URZ, 0x1, UP0 ;  /* 0x000000013f0a7887 */ /* 0x000fe40008000000 */
[----:B------:R-:W-:-:S04]  /*2ee0*/  USEL UR7, UR7, URZ, UP0 ;  /* 0x0000003f07077287 */ /* 0x000fc80008000000 */
[----:B------:R-:W-:Y:S01]  /*2ef0*/  LOP3.LUT R7, R7, UR10, RZ, 0x3c, !PT ;  /* 0x0000000a07077c12 */ /* 0x000fe2000f8e3cff */
        /* <DEDUP_REMOVED lines=13> */
[----:B------:R-:W-:Y:S05]  /*2fd0*/  @!P0 BRA `(.L_x_26) ;  /* 0x0000000000048947 */ /* 0x000fea0003800000 */
[----:B------:R-:W-:Y:S01]  /*2fe0*/  BPT.TRAP 0x1 ;  /* 0x000000040000795c */ /* 0x000fe20000300000 */
.L_x_26:
[----:B-1----:R-:W-:Y:S01]  /*2ff0*/  FMNMX R4, R24, R9, !PT ;  /* 0x0000000918047209 */ /* 0x002fe20007800000 */
[----:B------:R-:W-:-:S03]  /*3000*/  ULEA UR10, UR7, UR36, 0x3 ;  /* 0x00000024070a7291 */ /* 0x000fc6000f8e183f */
[----:B------:R-:W-:-:S04]  /*3010*/  FMNMX R5, R25, R4, !PT ;  /* 0x0000000419057209 */ /* 0x000fc80007800000 */
        /* <DEDUP_REMOVED lines=13> */
[----:B------:R-:W-:-:S05]  /*30f0*/  FMNMX R5, R53, R4, !PT ;  /* 0x0000000435057209 */ /* 0x000fca0007800000 */
[----:B------:R-:W1:Y:S02]  /*3100*/  SHFL.BFLY PT, R4, R5, 0x1, 0x1f ;  /* 0x0c201f0005047f89 */ /* 0x000e6400000e0000 */
[----:B-1----:R-:W-:Y:S02]  /*3110*/  FMNMX R8, R5, R4, !PT ;  /* 0x0000000405087209 */ /* 0x002fe40007800000 */
[----:B------:R-:W-:-:S03]  /*3120*/  FMNMX R4, R26, R11, !PT ;  /* 0x0000000b1a047209 */ /* 0x000fc60007800000 */
[----:B------:R-:W1:Y:S01]  /*3130*/  SHFL.BFLY PT, R13, R8, 0x2, 0x1f ;  /* 0x0c401f00080d7f89 */ /* 0x000e6200000e0000 */
[----:B------:R-:W-:-:S04]  /*3140*/  FMNMX R15, R27, R4, !PT ;  /* 0x000000041b0f7209 */ /* 0x000fc80007800000 */
[----:B------:R-:W-:-:S04]  /*3150*/  FMNMX R4, R30, R15, !PT ;  /* 0x0000000f1e047209 */ /* 0x000fc80007800000 */
[----:B------:R-:W-:-:S04]  /*3160*/  FMNMX R15, R31, R4, !PT ;  /* 0x000000041f0f7209 */ /* 0x000fc80007800000 */
[----:B------:R-:W-:Y:S02]  /*3170*/  FMNMX R10, R34, R15, !PT ;  /* 0x0000000f220a7209 */ /* 0x000fe40007800000 */
[----:B-1----:R-:W-:Y:S02]  /*3180*/  FMNMX R4, R8, R13, !PT ;  /* 0x0000000d08047209 */ /* 0x002fe40007800000 */
[----:B------:R-:W-:Y:S02]  /*3190*/  FMNMX R13, R35, R10, !PT ;  /* 0x0000000a230d7209 */ /* 0x000fe40007800000 */
[----:B------:R-:W-:Y:S02]  /*31a0*/  FSETP.NEU.AND P2, PT, R4, -INF , PT ;  /* 0xff8000000400780b */ /* 0x000fe40003f4d000 */
[----:B------:R-:W-:Y:S02]  /*31b0*/  FMNMX R12, R38, R13, !PT ;  /* 0x0000000d260c7209 */ /* 0x000fe40007800000 */
[----:B------:R-:W-:-:S02]  /*31c0*/  FSEL R10, R4, RZ, P2 ;  /* 0x000000ff040a7208 */ /* 0x000fc40001000000 */
[----:B------:R-:W-:-:S03]  /*31d0*/  FMNMX R5, R39, R12, !PT ;  /* 0x0000000c27057209 */ /* 0x000fc60007800000 */
[----:B------:R-:W-:Y:S01]  /*31e0*/  FMUL R8, R10, UR29 ;  /* 0x0000001d0a087c20 */ /* 0x000fe20008400000 */
[----:B------:R-:W-:Y:S01]  /*31f0*/  FMNMX R12, R42, R5, !PT ;  /* 0x000000052a0c7209 */ /* 0x000fe20007800000 */
[----:B------:R-:W-:Y:S02]  /*3200*/  FADD R10, -R10, R9 ;  /* 0x000000090a0a7221 */ /* 0x000fe40000000100 */
[--C-:B------:R-:W-:Y:S01]  /*3210*/  FFMA R24, R24, UR29, -R8.reuse ;  /* 0x0000001d18187c23 */ /* 0x100fe20008000808 */
[--C-:B------:R-:W-:Y:S01]  /*3220*/  FFMA R25, R25, UR29, -R8.reuse ;  /* 0x0000001d19197c23 */ /* 0x100fe20008000808 */
[----:B------:R-:W-:Y:S01]  /*3230*/  FMNMX R5, R43, R12, !PT ;  /* 0x0000000c2b057209 */ /* 0x000fe20007800000 */
[--C-:B------:R-:W-:Y:S01]  /*3240*/  FFMA R29, R29, UR29, -R8.reuse ;  /* 0x0000001d1d1d7c23 */ /* 0x100fe20008000808 */
[--C-:B------:R-:W-:Y:S01]  /*3250*/  FFMA R32, R32, UR29, -R8.reuse ;  /* 0x0000001d20207c23 */ /* 0x100fe20008000808 */
[----:B------:R-:W-:Y:S01]  /*3260*/  FSETP.GEU.AND P5, PT, R24, -126, PT ;  /* 0xc2fc00001800780b */ /* 0x000fe20003fae000 */
        /* <DEDUP_REMOVED lines=12> */
[----:B------:R-:W-:Y:S01]  /*3330*/  @!P5 FMUL R24, R24, 0.5 ;  /* 0x3f0000001818d820 */ /* 0x000fe20000400000 */
[----:B------:R-:W-:Y:S01]  /*3340*/  FSETP.GEU.AND P2, PT, R28, -126, PT ;  /* 0xc2fc00001c00780b */ /* 0x000fe20003f4e000 */
[----:B------:R-:W-:Y:S01]  /*3350*/  @!P3 FMUL R25, R25, 0.5 ;  /* 0x3f0000001919b820 */ /* 0x000fe20000400000 */
[----:B------:R-:W-:Y:S01]  /*3360*/  FMNMX R5, R51, R12, !PT ;  /* 0x0000000c33057209 */ /* 0x000fe20007800000 */
[--C-:B------:R-:W-:Y:S01]  /*3370*/  FFMA R44, R44, UR29, -R8.reuse ;  /* 0x0000001d2c2c7c23 */ /* 0x100fe20008000808 */
[--C-:B------:R-:W-:Y:S01]  /*3380*/  FFMA R45, R45, UR29, -R8.reuse ;  /* 0x0000001d2d2d7c23 */ /* 0x100fe20008000808 */
[----:B------:R-:W1:Y:S01]  /*3390*/  MUFU.EX2 R24, R24 ;  /* 0x0000001800187308 */ /* 0x000e620000000800 */
[----:B------:R-:W-:Y:S01]  /*33a0*/  FMNMX R12, R54, R5, !PT ;  /* 0x00000005360c7209 */ /* 0x000fe20007800000 */
[----:B------:R-:W-:Y:S01]  /*33b0*/  @!P4 FMUL R29, R29, 0.5 ;  /* 0x3f0000001d1dc820 */ /* 0x000fe20000400000 */
[--C-:B------:R-:W-:Y:S01]  /*33c0*/  FFMA R49, R49, UR29, -R8.reuse ;  /* 0x0000001d31317c23 */ /* 0x100fe20008000808 */
[----:B------:R-:W-:Y:S01]  /*33d0*/  @!P6 FMUL R32, R32, 0.5 ;  /* 0x3f0000002020e820 */ /* 0x000fe20000400000 */
[----:B------:R-:W-:Y:S01]  /*33e0*/  FMNMX R12, R55, R12, !PT ;  /* 0x0000000c370c7209 */ /* 0x000fe20007800000 */
[--C-:B------:R-:W-:Y:S01]  /*33f0*/  FFMA R48, R48, UR29, -R8.reuse ;  /* 0x0000001d30307c23 */ /* 0x100fe20008000808 */
[--C-:B------:R-:W-:Y:S01]  /*3400*/  FFMA R53, R53, UR29, -R8.reuse ;  /* 0x0000001d35357c23 */ /* 0x100fe20008000808 */
[----:B------:R-:W2:Y:S01]  /*3410*/  MUFU.EX2 R25, R25 ;  /* 0x0000001900197308 */ /* 0x000ea20000000800 */
[----:B------:R-:W-:Y:S01]  /*3420*/  @!P2 FMUL R28, R28, 0.5 ;  /* 0x3f0000001c1ca820 */ /* 0x000fe20000400000 */
[----:B------:R-:W3:Y:S01]  /*3430*/  SHFL.BFLY PT, R5, R12, 0x1, 0x1f ;  /* 0x0c201f000c057f89 */ /* 0x000ee200000e0000 */
[----:B------:R-:W-:Y:S01]  /*3440*/  FFMA R52, R52, UR29, -R8 ;  /* 0x0000001d34347c23 */ /* 0x000fe20008000808 */
[----:B------:R-:W-:-:S04]  /*3450*/  FMUL R10, R10, UR29 ;  /* 0x0000001d0a0a7c20 */ /* 0x000fc80008400000 */
[----:B------:R-:W4:Y:S01]  /*3460*/  MUFU.EX2 R29, R29 ;  /* 0x0000001d001d7308 */ /* 0x000f220000000800 */
[----:B-1----:R-:W-:Y:S01]  /*3470*/  @!P5 FMUL R24, R24, R24 ;  /* 0x000000181818d220 */ /* 0x002fe20000400000 */
[----:B------:R-:W-:-:S06]  /*3480*/  FSETP.GEU.AND P5, PT, R33, -126, PT ;  /* 0xc2fc00002100780b */ /* 0x000fcc0003fae000 */
[----:B------:R-:W1:Y:S01]  /*3490*/  MUFU.EX2 R32, R32 ;  /* 0x0000002000207308 */ /* 0x000e620000000800 */
[----:B--2---:R-:W-:Y:S01]  /*34a0*/  @!P3 FMUL R25, R25, R25 ;  /* 0x000000191919b220 */ /* 0x004fe20000400000 */
[----:B------:R-:W-:-:S05]  /*34b0*/  FSETP.GEU.AND P3, PT, R36, -126, PT ;  /* 0xc2fc00002400780b */ /* 0x000fca0003f6e000 */
[----:B------:R-:W-:Y:S01]  /*34c0*/  @!P5 FMUL R33, R33, 0.5 ;  /* 0x3f0000002121d820 */ /* 0x000fe20000400000 */
[----:B------:R-:W2:Y:S01]  /*34d0*/  MUFU.EX2 R28, R28 ;  /* 0x0000001c001c7308 */ /* 0x000ea20000000800 */
[----:B----4-:R-:W-:Y:S01]  /*34e0*/  @!P4 FMUL R29, R29, R29 ;  /* 0x0000001d1d1dc220 */ /* 0x010fe20000400000 */
[----:B------:R-:W-:Y:S02]  /*34f0*/  FSETP.GEU.AND P4, PT, R40, -126, PT ;  /* 0xc2fc00002800780b */ /* 0x000fe40003f8e000 */
[----:B---3--:R-:W-:-:S03]  /*3500*/  FMNMX R5, R12, R5, !PT ;  /* 0x000000050c057209 */ /* 0x008fc60007800000 */
[----:B------:R-:W-:Y:S01]  /*3510*/  @!P3 FMUL R36, R36, 0.5 ;  /* 0x3f0000002424b820 */ /* 0x000fe20000400000 */
[----:B------:R-:W3:Y:S01]  /*3520*/  MUFU.EX2 R33, R33 ;  /* 0x0000002100217308 */ /* 0x000ee20000000800 */
[----:B-1----:R-:W-:Y:S01]  /*3530*/  @!P6 FMUL R32, R32, R32 ;  /* 0x000000202020e220 */ /* 0x002fe20000400000 */
[----:B------:R-:W-:Y:S01]  /*3540*/  FSETP.GEU.AND P6, PT, R41, -126, PT ;  /* 0xc2fc00002900780b */ /* 0x000fe20003fce000 */
[----:B------:R-:W1:Y:S04]  /*3550*/  SHFL.BFLY PT, R14, R5, 0x2, 0x1f ;  /* 0x0c401f00050e7f89 */ /* 0x000e6800000e0000 */
        /* <DEDUP_REMOVED lines=11> */
[----:B------:R-:W-:Y:S02]  /*3610*/  FSETP.GEU.AND P3, PT, R45, -126, PT ;  /* 0xc2fc00002d00780b */ /* 0x000fe40003f6e000 */
[----:B-1----:R-:W-:-:S03]  /*3620*/  FMNMX R5, R5, R14, !PT ;  /* 0x0000000e05057209 */ /* 0x002fc60007800000 */
[----:B------:R-:W-:Y:S01]  /*3630*/  @!P5 FMUL R44, R44, 0.5 ;  /* 0x3f0000002c2cd820 */ /* 0x000fe20000400000 */
[----:B------:R-:W1:Y:S01]  /*3640*/  MUFU.EX2 R37, R37 ;  /* 0x0000002500257308 */ /* 0x000e620000000800 */
[----:B--2---:R-:W-:Y:S01]  /*3650*/  @!P4 FMUL R13, R13, R13 ;  /* 0x0000000d0d0dc220 */ /* 0x004fe20000400000 */
[----:B------:R-:W-:-:S05]  /*3660*/  FSETP.GEU.AND P4, PT, R49, -126, PT ;  /* 0xc2fc00003100780b */ /* 0x000fca0003f8e000 */
[----:B------:R-:W-:Y:S01]  /*3670*/  @!P3 FMUL R45, R45, 0.5 ;  /* 0x3f0000002d2db820 */ /* 0x000fe20000400000 */
[----:B------:R-:W2:Y:S01]  /*3680*/  MUFU.EX2 R15, R44 ;  /* 0x0000002c000f7308 */ /* 0x000ea20000000800 */
[----:B---3--:R-:W-:Y:S01]  /*3690*/  @!P6 FMUL R12, R12, R12 ;  /* 0x0000000c0c0ce220 */ /* 0x008fe20000400000 */
[----:B------:R-:W-:-:S03]  /*36a0*/  FSETP.NEU.AND P6, PT, R5, -INF , PT ;  /* 0xff8000000500780b */ /* 0x000fc60003fcd000 */
[----:B------:R-:W-:Y:S01]  /*36b0*/  FADD R9, R25, R12 ;  /* 0x0000000c19097221 */ /* 0x000fe20000000000 */
[----:B------:R-:W-:Y:S01]  /*36c0*/  FSEL R18, R5, RZ, P6 ;  /* 0x000000ff05127208 */ /* 0x000fe20003000000 */
[----:B------:R-:W-:Y:S01]  /*36d0*/  @!P4 FMUL R49, R49, 0.5 ;  /* 0x3f0000003131c820 */ /* 0x000fe20000400000 */
[----:B------:R-:W3:Y:S01]  /*36e0*/  MUFU.EX2 R14, R45 ;  /* 0x0000002d000e7308 */ /* 0x000ee20000000800 */
[----:B-1----:R-:W-:Y:S01]  /*36f0*/  @!P2 FMUL R37, R37, R37 ;  /* 0x000000252525a220 */ /* 0x002fe20000400000 */
[----:B------:R-:W-:Y:S01]  /*3700*/  FSETP.GEU.AND P2, PT, R48, -126, PT ;  /* 0xc2fc00003000780b */ /* 0x000fe20003f4e000 */
[----:B------:R-:W-:Y:S01]  /*3710*/  FMUL R20, R18, UR29 ;  /* 0x0000001d12147c20 */ /* 0x000fe20008400000 */
[----:B------:R-:W-:Y:S01]  /*3720*/  FSETP.GEU.AND P6, PT, R52, -126, PT ;  /* 0xc2fc00003400780b */ /* 0x000fe20003fce000 */
[----:B------:R-:W-:Y:S01]  /*3730*/  FADD R18, -R18, R11 ;  /* 0x0000000b12127221 */ /* 0x000fe20000000100 */
[----:B------:R-:W-:Y:S01]  /*3740*/  FADD R11, R24, R13 ;  /* 0x0000000d180b7221 */ /* 0x000fe20000000000 */
[--C-:B------:R-:W-:Y:S01]  /*3750*/  FFMA R26, R26, UR29, -R20.reuse ;  /* 0x0000001d1a1a7c23 */ /* 0x100fe20008000814 */
[----:B------:R-:W1:Y:S01]  /*3760*/  MUFU.EX2 R8, R49 ;  /* 0x0000003100087308 */ /* 0x000e620000000800 */
[----:B--2---:R-:W-:Y:S01]  /*3770*/  @!P5 FMUL R15, R15, R15 ;  /* 0x0000000f0f0fd220 */ /* 0x004fe20000400000 */
[----:B------:R-:W-:Y:S01]  /*3780*/  FSETP.GEU.AND P5, PT, R53, -126, PT ;  /* 0xc2fc00003500780b */ /* 0x000fe20003fae000 */
[--C-:B------:R-:W-:Y:S01]  /*3790*/  FFMA R22, R30, UR29, -R20.reuse ;  /* 0x0000001d1e167c23 */ /* 0x100fe20008000814 */
[--C-:B------:R-:W-:Y:S01]  /*37a0*/  FFMA R21, R27, UR29, -R20.reuse ;  /* 0x0000001d1b157c23 */ /* 0x100fe20008000814 */
[--C-:B------:R-:W-:Y:S01]  /*37b0*/  FFMA R40, R34, UR29, -R20.reuse ;  /* 0x0000001d22287c23 */ /* 0x100fe20008000814 */
[--C-:B------:R-:W-:Y:S01]  /*37c0*/  FFMA R35, R35, UR29, -R20.reuse ;  /* 0x0000001d23237c23 */ /* 0x100fe20008000814 */
[----:B------:R-:W-:Y:S01]  /*37d0*/  @!P2 FMUL R48, R48, 0.5 ;  /* 0x3f0000003030a820 */ /* 0x000fe20000400000 */
[--C-:B------:R-:W-:Y:S01]  /*37e0*/  FFMA R23, R31, UR29, -R20.reuse ;  /* 0x0000001d1f177c23 */ /* 0x100fe20008000814 */
[----:B---3--:R-:W-:Y:S01]  /*37f0*/  @!P3 FMUL R14, R14, R14 ;  /* 0x0000000e0e0eb220 */ /* 0x008fe20000400000 */
[----:B------:R-:W-:Y:S01]  /*3800*/  FSETP.GEU.AND P3, PT, R26, -126, PT ;  /* 0xc2fc00001a00780b */ /* 0x000fe20003f6e000 */
[----:B------:R-:W2:Y:S01]  /*3810*/  MUFU.EX2 R17, R48 ;  /* 0x0000003000117308 */ /* 0x000ea20000000800 */
[----:B------:R-:W-:Y:S01]  /*3820*/  @!P6 FMUL R52, R52, 0.5 ;  /* 0x3f0000003434e820 */ /* 0x000fe20000400000 */
[--C-:B------:R-:W-:Y:S01]  /*3830*/  FFMA R39, R39, UR29, -R20.reuse ;  /* 0x0000001d27277c23 */ /* 0x100fe20008000814 */
[--C-:B------:R-:W-:Y:S01]  /*3840*/  FFMA R38, R38, UR29, -R20.reuse ;  /* 0x0000001d26267c23 */ /* 0x100fe20008000814 */
[----:B------:R-:W-:Y:S01]  /*3850*/  @!P5 FMUL R53, R53, 0.5 ;  /* 0x3f0000003535d820 */ /* 0x000fe20000400000 */
[--C-:B------:R-:W-:Y:S01]  /*3860*/  FFMA R42, R42, UR29, -R20.reuse ;  /* 0x0000001d2a2a7c23 */ /* 0x100fe20008000814 */
[----:B-1----:R-:W-:Y:S01]  /*3870*/  @!P4 FMUL R8, R8, R8 ;  /* 0x000000080808c220 */ /* 0x002fe20000400000 */
[----:B------:R-:W-:Y:S01]  /*3880*/  FSETP.GEU.AND P4, PT, R22, -126, PT ;  /* 0xc2fc00001600780b */ /* 0x000fe20003f8e000 */
[----:B------:R-:W1:Y:S01]  /*3890*/  MUFU.EX2 R16, R53 ;  /* 0x0000003500107308 */ /* 0x000e620000000800 */
[--C-:B------:R-:W-:Y:S01]  /*38a0*/  FFMA R43, R43, UR29, -R20.reuse ;  /* 0x0000001d2b2b7c23 */ /* 0x100fe20008000814 */
[--C-:B------:R-:W-:Y:S01]  /*38b0*/  FFMA R46, R46, UR29, -R20.reuse ;  /* 0x0000001d2e2e7c23 */ /* 0x100fe20008000814 */
[--C-:B------:R-:W-:Y:S01]  /*38c0*/  FFMA R50, R50, UR29, -R20.reuse ;  /* 0x0000001d32327c23 */ /* 0x100fe20008000814 */
[----:B------:R-:W-:Y:S01]  /*38d0*/  @!P3 FMUL R26, R26, 0.5 ;  /* 0x3f0000001a1ab820 */ /* 0x000fe20000400000 */
[--C-:B------:R-:W-:Y:S01]  /*38e0*/  FFMA R47, R47, UR29, -R20.reuse ;  /* 0x0000001d2f2f7c23 */ /* 0x100fe20008000814 */
[--C-:B------:R-:W-:Y:S01]  /*38f0*/  FFMA R51, R51, UR29, -R20.reuse ;  /* 0x0000001d33337c23 */ /* 0x100fe20008000814 */
[--C-:B------:R-:W-:Y:S01]  /*3900*/  FFMA R54, R54, UR29, -R20.reuse ;  /* 0x0000001d36367c23 */ /* 0x100fe20008000814 */
[----:B------:R3:W4:Y:S01]  /*3910*/  MUFU.EX2 R27, R26 ;  /* 0x0000001a001b7308 */ /* 0x0007220000000800 */
[----:B--2---:R-:W-:Y:S01]  /*3920*/  @!P2 FMUL R17, R17, R17 ;  /* 0x000000111111a220 */ /* 0x004fe20000400000 */
[----:B------:R-:W-:Y:S01]  /*3930*/  FSETP.GEU.AND P2, PT, R21, -126, PT ;  /* 0xc2fc00001500780b */ /* 0x000fe20003f4e000 */
[----:B------:R-:W-:Y:S01]  /*3940*/  FFMA R55, R55, UR29, -R20 ;  /* 0x0000001d37377c23 */ /* 0x000fe20008000814 */
[----:B------:R-:W-:Y:S01]  /*3950*/  @!P4 FMUL R22, R22, 0.5 ;  /* 0x3f0000001616c820 */ /* 0x000fe20000400000 */
[----:B------:R-:W-:Y:S01]  /*3960*/  FMUL R49, R18, UR29 ;  /* 0x0000001d12317c20 */ /* 0x000fe20008400000 */
[----:B------:R-:W-:Y:S01]  /*3970*/  FADD R18, R33, R8 ;  /* 0x0000000821127221 */ /* 0x000fe20000000000 */
[----:B------:R-:W-:Y:S01]  /*3980*/  FADD R20, R29, R14 ;  /* 0x0000000e1d147221 */ /* 0x000fe20000000000 */
[----:B------:R-:W2:Y:S01]  /*3990*/  MUFU.EX2 R19, R52 ;  /* 0x0000003400137308 */ /* 0x000ea20000000800 */
[----:B-1----:R-:W-:Y:S01]  /*39a0*/  @!P5 FMUL R16, R16, R16 ;  /* 0x000000101010d220 */ /* 0x002fe20000400000 */
[----:B------:R-:W-:Y:S01]  /*39b0*/  FSETP.GEU.AND P5, PT, R40, -126, PT ;  /* 0xc2fc00002800780b */ /* 0x000fe20003fae000 */
[----:B---3--:R-:W-:Y:S01]  /*39c0*/  FADD R26, R9, R18 ;  /* 0x00000012091a7221 */ /* 0x008fe20000000000 */
[----:B------:R-:W-:Y:S01]  /*39d0*/  FADD R18, R28, R15 ;  /* 0x0000000f1c127221 */ /* 0x000fe20000000000 */
[----:B------:R-:W-:-:S02]  /*39e0*/  F2FP.BF16.F32.PACK_AB R24, R25, R24 ;  /* 0x000000181918723e */ /* 0x000fc400000010ff */
[----:B------:R-:W-:Y:S01]  /*39f0*/  @!P2 FMUL R21, R21, 0.5 ;  /* 0x3f0000001515a820 */ /* 0x000fe20000400000 */
[----:B------:R1:W3:Y:S01]  /*3a00*/  MUFU.EX2 R31, R22 ;  /* 0x00000016001f7308 */ /* 0x0002e20000000800 */
[----:B----4-:R-:W-:Y:S01]  /*3a10*/  @!P3 FMUL R27, R27, R27 ;  /* 0x0000001b1b1bb220 */ /* 0x010fe20000400000 */
[----:B------:R-:W-:-:S05]  /*3a20*/  FSETP.GEU.AND P3, PT, R35, -126, PT ;  /* 0xc2fc00002300780b */ /* 0x000fca0003f6e000 */
[----:B------:R-:W-:Y:S01]  /*3a30*/  @!P5 FMUL R40, R40, 0.5 ;  /* 0x3f0000002828d820 */ /* 0x000fe20000400000 */
[----:B------:R4:W5:Y:S01]  /*3a40*/  MUFU.EX2 R30, R21 ;  /* 0x00000015001e7308 */ /* 0x0009620000000800 */
[----:B--2---:R-:W-:Y:S01]  /*3a50*/  @!P6 FMUL R19, R19, R19 ;  /* 0x000000131313e220 */ /* 0x004fe20000400000 */
[----:B------:R-:W-:Y:S01]  /*3a60*/  FSETP.GEU.AND P6, PT, R23, -126, PT ;  /* 0xc2fc00001700780b */ /* 0x000fe20003fce000 */
[----:B-1----:R-:W-:Y:S01]  /*3a70*/  FADD R22, R32, R17 ;  /* 0x0000001120167221 */ /* 0x002fe20000000000 */
[----:B------:R-:W-:-:S03]  /*3a80*/  F2FP.BF16.F32.PACK_AB R32, R33, R32 ;  /* 0x000000202120723e */ /* 0x000fc600000010ff */
[----:B------:R-:W-:Y:S01]  /*3a90*/  @!P3 FMUL R35, R35, 0.5 ;  /* 0x3f0000002323b820 */ /* 0x000fe20000400000 */
[----:B------:R-:W1:Y:S01]  /*3aa0*/  MUFU.EX2 R40, R40 ;  /* 0x0000002800287308 */ /* 0x000e620000000800 */
[----:B---3--:R-:W-:Y:S01]  /*3ab0*/  @!P4 FMUL R31, R31, R31 ;  /* 0x0000001f1f1fc220 */ /* 0x008fe20000400000 */
[----:B------:R-:W-:Y:S01]  /*3ac0*/  FSETP.GEU.AND P4, PT, R39, -126, PT ;  /* 0xc2fc00002700780b */ /* 0x000fe20003f8e000 */
[----:B----4-:R-:W-:Y:S01]  /*3ad0*/  FADD R21, R36, R19 ;  /* 0x0000001324157221 */ /* 0x010fe20000000000 */
[----:B------:R-:W-:-:S03]  /*3ae0*/  FADD R11, R11, R22 ;  /* 0x000000160b0b7221 */ /* 0x000fc60000000000 */
[----:B------:R-:W-:Y:S01]  /*3af0*/  @!P6 FMUL R23, R23, 0.5 ;  /* 0x3f0000001717e820 */ /* 0x000fe20000400000 */
[----:B------:R-:W2:Y:S01]  /*3b00*/  MUFU.EX2 R35, R35 ;  /* 0x0000002300237308 */ /* 0x000ea20000000800 */
[----:B-----5:R-:W-:Y:S01]  /*3b10*/  @!P2 FMUL R30, R30, R30 ;  /* 0x0000001e1e1ea220 */ /* 0x020fe20000400000 */
[----:B------:R-:W-:Y:S01]  /*3b20*/  FSETP.GEU.AND P2, PT, R38, -126, PT ;  /* 0xc2fc00002600780b */ /* 0x000fe20003f4e000 */
[----:B------:R-:W-:-:S03]  /*3b30*/  FADD R18, R18, R21 ;  /* 0x0000001512127221 */ /* 0x000fc60000000000 */
[----:B------:R-:W-:Y:S01]  /*3b40*/  F2FP.BF16.F32.PACK_AB R25, R30, R27 ;  /* 0x0000001b1e19723e */ /* 0x000fe200000010ff */
[----:B------:R-:W-:Y:S01]  /*3b50*/  @!P4 FMUL R39, R39, 0.5 ;  /* 0x3f0000002727c820 */ /* 0x000fe20000400000 */
[----:B------:R3:W4:Y:S01]  /*3b60*/  MUFU.EX2 R34, R23 ;  /* 0x0000001700227308 */ /* 0x0007220000000800 */
[----:B-1----:R-:W-:Y:S01]  /*3b70*/  @!P5 FMUL R40, R40, R40 ;  /* 0x000000282828d220 */ /* 0x002fe20000400000 */
[----:B------:R-:W-:Y:S01]  /*3b80*/  FSETP.GEU.AND P5, PT, R43, -126, PT ;  /* 0xc2fc00002b00780b */ /* 0x000fe20003fae000 */
[----:B------:R-:W-:-:S04]  /*3b90*/  FADD R11, R11, R18 ;  /* 0x000000120b0b7221 */ /* 0x000fc80000000000 */
[----:B------:R-:W-:Y:S01]  /*3ba0*/  @!P2 FMUL R38, R38, 0.5 ;  /* 0x3f0000002626a820 */ /* 0x000fe20000400000 */
[----:B------:R-:W1:Y:S01]  /*3bb0*/  MUFU.EX2 R39, R39 ;  /* 0x0000002700277308 */ /* 0x000e620000000800 */
[----:B--2---:R-:W-:Y:S01]  /*3bc0*/  @!P3 FMUL R35, R35, R35 ;  /* 0x000000232323b220 */ /* 0x004fe20000400000 */
[----:B------:R-:W-:Y:S01]  /*3bd0*/  FSETP.GEU.AND P3, PT, R46, -126, PT ;  /* 0xc2fc00002e00780b */ /* 0x000fe20003f6e000 */
[----:B---3--:R-:W-:-:S03]  /*3be0*/  FADD R23, R37, R16 ;  /* 0x0000001025177221 */ /* 0x008fc60000000000 */
[----:B------:R-:W-:Y:S01]  /*3bf0*/  F2FP.BF16.F32.PACK_AB R33, R35, R40 ;  /* 0x000000282321723e */ /* 0x000fe200000010ff */
[----:B------:R-:W-:Y:S01]  /*3c00*/  @!P5 FMUL R43, R43, 0.5 ;  /* 0x3f0000002b2bd820 */ /* 0x000fe20000400000 */
[----:B------:R-:W2:Y:S01]  /*3c10*/  MUFU.EX2 R38, R38 ;  /* 0x0000002600267308 */ /* 0x000ea20000000800 */
[----:B----4-:R-:W-:Y:S01]  /*3c20*/  @!P6 FMUL R34, R34, R34 ;  /* 0x000000222222e220 */ /* 0x010fe20000400000 */
[----:B------:R-:W-:Y:S01]  /*3c30*/  FSETP.GEU.AND P6, PT, R42, -126, PT ;  /* 0xc2fc00002a00780b */ /* 0x000fe20003fce000 */
[----:B------:R-:W-:-:S04]  /*3c40*/  FADD R23, R20, R23 ;  /* 0x0000001714177221 */ /* 0x000fc80000000000 */
[----:B------:R-:W-:Y:S01]  /*3c50*/  @!P3 FMUL R46, R46, 0.5 ;  /* 0x3f0000002e2eb820 */ /* 0x000fe20000400000 */
[----:B------:R-:W3:Y:S01]  /*3c60*/  MUFU.EX2 R43, R43 ;  /* 0x0000002b002b7308 */ /* 0x000ee20000000800 */
[----:B-1----:R-:W-:Y:S01]  /*3c70*/  @!P4 FMUL R39, R39, R39 ;  /* 0x000000272727c220 */ /* 0x002fe20000400000 */
[----:B------:R-:W-:Y:S01]  /*3c80*/  FSETP.GEU.AND P4, PT, R50, -126, PT ;  /* 0xc2fc00003200780b */ /* 0x000fe20003f8e000 */
[----:B------:R-:W-:-:S04]  /*3c90*/  FADD R26, R26, R23 ;  /* 0x000000171a1a7221 */ /* 0x000fc80000000000 */
[----:B------:R-:W-:Y:S01]  /*3ca0*/  @!P6 FMUL R42, R42, 0.5 ;  /* 0x3f0000002a2ae820 */ /* 0x000fe20000400000 */
[----:B------:R-:W1:Y:S01]  /*3cb0*/  MUFU.EX2 R46, R46 ;  /* 0x0000002e002e7308 */ /* 0x000e620000000800 */
[----:B--2---:R-:W-:Y:S01]  /*3cc0*/  @!P2 FMUL R38, R38, R38 ;  /* 0x000000262626a220 */ /* 0x004fe20000400000 */
[----:B------:R-:W-:Y:S01]  /*3cd0*/  FSETP.GEU.AND P2, PT, R47, -126, PT ;  /* 0xc2fc00002f00780b */ /* 0x000fe20003f4e000 */
[----:B------:R-:W-:-:S04]  /*3ce0*/  FADD R26, R11, R26 ;  /* 0x0000001a0b1a7221 */ /* 0x000fc80000000000 */
[----:B------:R-:W-:Y:S01]  /*3cf0*/  @!P4 FMUL R50, R50, 0.5 ;  /* 0x3f0000003232c820 */ /* 0x000fe20000400000 */
[----:B------:R-:W2:Y:S01]  /*3d00*/  MUFU.EX2 R42, R42 ;  /* 0x0000002a002a7308 */ /* 0x000ea20000000800 */
[----:B---3--:R-:W-:Y:S01]  /*3d10*/  @!P5 FMUL R43, R43, R43 ;  /* 0x0000002b2b2bd220 */ /* 0x008fe20000400000 */
[----:B------:R-:W-:-:S03]  /*3d20*/  FSETP.GEU.AND P5, PT, R54, -126, PT ;  /* 0xc2fc00003600780b */ /* 0x000fc60003fae000 */
[----:B------:R-:W-:Y:S01]  /*3d30*/  FADD R20, R30, R43 ;  /* 0x0000002b1e147221 */ /* 0x000fe20000000000 */
[----:B------:R-:W-:Y:S01]  /*3d40*/  F2FP.BF16.F32.PACK_AB R30, R14, R15 ;  /* 0x0000000f0e1e723e */ /* 0x000fe200000010ff */
[----:B------:R-:W-:Y:S01]  /*3d50*/  @!P2 FMUL R47, R47, 0.5 ;  /* 0x3f0000002f2fa820 */ /* 0x000fe20000400000 */
[----:B------:R-:W3:Y:S01]  /*3d60*/  MUFU.EX2 R41, R50 ;  /* 0x0000003200297308 */ /* 0x000ee20000000800 */
[----:B-1----:R-:W-:Y:S01]  /*3d70*/  @!P3 FMUL R46, R46, R46 ;  /* 0x0000002e2e2eb220 */ /* 0x002fe20000400000 */
[----:B------:R-:W-:-:S03]  /*3d80*/  FSETP.GEU.AND P3, PT, R55, -126, PT ;  /* 0xc2fc00003700780b */ /* 0x000fc60003f6e000 */
[----:B------:R-:W-:Y:S02]  /*3d90*/  FADD R21, R31, R46 ;  /* 0x0000002e1f157221 */ /* 0x000fe40000000000 */
[----:B------:R-:W-:Y:S01]  /*3da0*/  @!P5 FMUL R54, R54, 0.5 ;  /* 0x3f0000003636d820 */ /* 0x000fe20000400000 */
[----:B------:R-:W1:Y:S01]  /*3db0*/  MUFU.EX2 R47, R47 ;  /* 0x0000002f002f7308 */ /* 0x000e620000000800 */
        /* <DEDUP_REMOVED lines=8> */
[----:B-1----:R-:W-:Y:S01]  /*3e40*/  @!P2 FMUL R47, R47, R47 ;  /* 0x0000002f2f2fa220 */ /* 0x002fe20000400000 */
[----:B------:R-:W-:-:S03]  /*3e50*/  FSETP.GEU.AND P2, PT, R10, -126, PT ;  /* 0xc2fc00000a00780b */ /* 0x000fc60003f4e000 */
[----:B------:R-:W-:Y:S02]  /*3e60*/  FADD R22, R34, R47 ;  /* 0x0000002f22167221 */ /* 0x000fe40000000000 */
[----:B------:R-:W-:Y:S01]  /*3e70*/  @!P4 FMUL R49, R49, 0.5 ;  /* 0x3f0000003131c820 */ /* 0x000fe20000400000 */
[----:B------:R1:W4:Y:S01]  /*3e80*/  MUFU.EX2 R44, R51 ;  /* 0x00000033002c7308 */ /* 0x0003220000000800 */
[----:B--2---:R-:W-:-:S04]  /*3e90*/  @!P5 FMUL R45, R45, R45 ;  /* 0x0000002d2d2dd220 */ /* 0x004fc80000400000 */
[----:B------:R-:W-:Y:S02]  /*3ea0*/  FADD R50, R38, R45 ;  /* 0x0000002d26327221 */ /* 0x000fe40000000000 */
[----:B------:R-:W-:Y:S01]  /*3eb0*/  @!P2 FMUL R10, R10, 0.5 ;  /* 0x3f0000000a0aa820 */ /* 0x000fe20000400000 */
[----:B------:R-:W2:Y:S01]  /*3ec0*/  MUFU.EX2 R49, R49 ;  /* 0x0000003100317308 */ /* 0x000ea20000000800 */
[----:B---3--:R-:W-:Y:S01]  /*3ed0*/  @!P3 FMUL R48, R48, R48 ;  /* 0x000000303030b220 */ /* 0x008fe20000400000 */
[----:B-1----:R-:W-:Y:S01]  /*3ee0*/  FADD R51, R40, R41 ;  /* 0x0000002928337221 */ /* 0x002fe20000000000 */
[----:B------:R-:W-:Y:S01]  /*3ef0*/  FADD R21, R21, R50 ;  /* 0x0000003215157221 */ /* 0x000fe20000000000 */
[----:B------:R-:W-:Y:S01]  /*3f00*/  F2FP.BF16.F32.PACK_AB R40, R8, R17 ;  /* 0x000000110828723e */ /* 0x000fe200000010ff */
[----:B------:R-:W-:-:S03]  /*3f10*/  FADD R55, R39, R48 ;  /* 0x0000003027377221 */ /* 0x000fc60000000000 */
[----:B------:R1:W3:Y:S01]  /*3f20*/  MUFU.EX2 R9, R10 ;  /* 0x0000000a00097308 */ /* 0x0002e20000000800 */
[----:B----4-:R-:W-:Y:S01]  /*3f30*/  @!P6 FMUL R44, R44, R44 ;  /* 0x0000002c2c2ce220 */ /* 0x010fe20000400000 */
[----:B------:R-:W-:-:S03]  /*3f40*/  FADD R55, R22, R55 ;  /* 0x0000003716377221 */ /* 0x000fc60000000000 */
[----:B------:R-:W-:Y:S01]  /*3f50*/  FADD R53, R35, R44 ;  /* 0x0000002c23357221 */ /* 0x000fe20000000000 */
[----:B------:R-:W-:Y:S02]  /*3f60*/  F2FP.BF16.F32.PACK_AB R35, R39, R38 ;  /* 0x000000262723723e */ /* 0x000fe400000010ff */
[----:B------:R-:W-:Y:S01]  /*3f70*/  F2FP.BF16.F32.PACK_AB R41, R44, R41 ;  /* 0x000000292c29723e */ /* 0x000fe200000010ff */
[----:B-1----:R-:W-:Y:S01]  /*3f80*/  FADD R10, R27, R42 ;  /* 0x0000002a1b0a7221 */ /* 0x002fe20000000000 */
[----:B------:R-:W-:Y:S01]  /*3f90*/  FADD R20, R20, R53 ;  /* 0x0000003514147221 */ /* 0x000fe20000000000 */
[----:B--2---:R-:W-:Y:S01]  /*3fa0*/  @!P4 FMUL R49, R49, R49 ;  /* 0x000000313131c220 */ /* 0x004fe20000400000 */
[----:B------:R-:W-:Y:S01]  /*3fb0*/  F2FP.BF16.F32.PACK_AB R27, R34, R31 ;  /* 0x0000001f221b723e */ /* 0x000fe200000010ff */
[----:B------:R-:W-:Y:S01]  /*3fc0*/  FADD R10, R10, R51 ;  /* 0x000000330a0a7221 */ /* 0x000fe20000000000 */
[----:B------:R-:W-:Y:S01]  /*3fd0*/  FADD R55, R20, R55 ;  /* 0x0000003714377221 */ /* 0x000fe20000000000 */
[-C--:B------:R-:W-:Y:S01]  /*3fe0*/  FMUL R90, R90, R49.reuse ;  /* 0x000000315a5a7220 */ /* 0x080fe20000400000 */
[----:B------:R-:W-:Y:S01]  /*3ff0*/  FMUL R91, R91, R49 ;  /* 0x000000315b5b7220 */ /* 0x000fe20000400000 */
[----:B------:R-:W-:Y:S01]  /*4000*/  FADD R10, R10, R21 ;  /* 0x000000150a0a7221 */ /* 0x000fe20000000000 */
[----:B---3--:R-:W-:Y:S01]  /*4010*/  @!P2 FMUL R9, R9, R9 ;  /* 0x000000090909a220 */ /* 0x008fe20000400000 */
[-C--:B------:R-:W-:Y:S01]  /*4020*/  FMUL R94, R94, R49.reuse ;  /* 0x000000315e5e7220 */ /* 0x080fe20000400000 */
[----:B------:R-:W-:Y:S01]  /*4030*/  FMUL R95, R95, R49 ;  /* 0x000000315f5f7220 */ /* 0x000fe20000400000 */
[----:B------:R-:W-:Y:S01]  /*4040*/  FADD R10, R10, R55 ;  /* 0x000000370a0a7221 */ /* 0x000fe20000000000 */
[----:B------:R-:W-:Y:S01]  /*4050*/  FFMA R2, R9, R2, R26 ;  /* 0x0000000209027223 */ /* 0x000fe2000000001a */
[----:B------:R-:W-:Y:S01]  /*4060*/  F2FP.BF16.F32.PACK_AB R26, R29, R28 ;  /* 0x0000001c1d1a723e */ /* 0x000fe200000010ff */
[-C--:B------:R-:W-:Y:S01]  /*4070*/  FMUL R88, R88, R9.reuse ;  /* 0x0000000958587220 */ /* 0x080fe20000400000 */
[----:B------:R-:W-:Y:S01]  /*4080*/  FFMA R6, R49, R6, R10 ;  /* 0x0000000631067223 */ /* 0x000fe2000000000a */
[----:B------:R-:W-:Y:S01]  /*4090*/  SHF.L.U32 R10, R7, 0x1f, RZ ;  /* 0x0000001f070a7819 */ /* 0x000fe200000006ff */
[-C--:B------:R-:W-:Y:S01]  /*40a0*/  FMUL R89, R89, R9.reuse ;  /* 0x0000000959597220 */ /* 0x080fe20000400000 */
[----:B------:R-:W-:Y:S01]  /*40b0*/  F2FP.BF16.F32.PACK_AB R29, R43, R42 ;  /* 0x0000002a2b1d723e */ /* 0x000fe200000010ff */
[-C--:B------:R-:W-:Y:S01]  /*40c0*/  FMUL R92, R92, R9.reuse ;  /* 0x000000095c5c7220 */ /* 0x080fe20000400000 */
[----:B------:R1:W2:Y:S01]  /*40d0*/  SYNCS.PHASECHK.TRANS64.TRYWAIT P2, [UR10+0x11800], R10 ;  /* 0x0118000aff0075a7 */ /* 0x0002a2000804014a */
[-C--:B------:R-:W-:Y:S01]  /*40e0*/  FMUL R93, R93, R9.reuse ;  /* 0x000000095d5d7220 */ /* 0x080fe20000400000 */
        /* <DEDUP_REMOVED lines=15> */
[----:B------:R-:W-:Y:S01]  /*41e0*/  FMUL R61, R61, R9 ;  /* 0x000000093d3d7220 */ /* 0x000fe20000400000 */
        /* <DEDUP_REMOVED lines=16> */
[----:B------:R-:W-:-:S02]  /*42f0*/  F2FP.BF16.F32.PACK_AB R34, R37, R36 ;  /* 0x000000242522723e */ /* 0x000fc400000010ff */
[----:B------:R-:W-:Y:S02]  /*4300*/  F2FP.BF16.F32.PACK_AB R28, R12, R13 ;  /* 0x0000000d0c1c723e */ /* 0x000fe400000010ff */
[----:B------:R-:W-:Y:S02]  /*4310*/  F2FP.BF16.F32.PACK_AB R31, R47, R46 ;  /* 0x0000002e2f1f723e */ /* 0x000fe400000010ff */
[----:B------:R-:W-:Y:S01]  /*4320*/  F2FP.BF16.F32.PACK_AB R42, R16, R19 ;  /* 0x00000013102a723e */ /* 0x000fe200000010ff */
[----:B-12---:R-:W-:Y:S06]  /*4330*/  @!P0 BRA `(.L_x_27) ;  /* 0x0000000000048947 */ /* 0x006fec0003800000 */
[----:B------:R-:W-:Y:S01]  /*4340*/  BPT.TRAP 0x1 ;  /* 0x000000040000795c */ /* 0x000fe20000300000 */
.L_x_27:
[----:B------:R-:W-:Y:S05]  /*4350*/  @P2 BRA `(.L_x_28) ;  /* 0x0000000000082947 */ /* 0x000fea0003800000 */
[----:B------:R-:W1:Y:S02]  /*4360*/  SYNCS.PHASECHK.TRANS64.TRYWAIT P2, [UR10+0x11800], R10 ;  /* 0x0118000aff0075a7 */ /* 0x000e64000804014a */
[----:B-1----:R-:W-:Y:S05]  /*4370*/  @!P2 BRA `(.L_x_29) ;  /* 0x000000600034a947 */ /* 0x002fea0003800000 */
.L_x_28:
[----:B------:R-:W-:Y:S01]  /*4380*/  UIMAD UR10, UR7, 0x280, UR5 ;  /* 0x00000280070a78a4 */ /* 0x000fe2000f8e0205 */
[----:B------:R-:W-:Y:S01]  /*4390*/  WARPGROUP.ARRIVE ;  /* 0x00000000000079c5 */ /* 0x000fe20000000000 */
[----:B------:R-:W-:Y:S01]  /*43a0*/  UMOV UR11, 0xc0000010 ;  /* 0xc0000010000b7882 */ /* 0x000fe20000000000 */
[----:B------:R-:W-:Y:S01]  /*43b0*/  UMOV UR15, 0xc0000010 ;  /* 0xc0000010000f7882 */ /* 0x000fe20000000000 */
[----:B------:R-:W-:Y:S01]  /*43c0*/  UIADD3 UR14, UR10, 0x80, URZ ;  /* 0x000000800a0e7890 */ /* 0x000fe2000fffe03f */
[----:B------:R-:W-:Y:S01]  /*43d0*/  F2FP.BF16.F32.PACK_AB R43, R48, R45 ;  /* 0x0000002d302b723e */ /* 0x000fe200000010ff */
[----:B------:R-:W-:Y:S01]  /*43e0*/  UIADD3 UR18, UR10, 0x100, URZ ;  /* 0x000001000a127890 */ /* 0x000fe2000fffe03f */
[----:B------:R-:W-:Y:S02]  /*43f0*/  UMOV UR19, 0xc0000010 ;  /* 0xc000001000137882 */ /* 0x000fe40000000000 */
[----:B------:R-:W-:Y:S01]  /*4400*/  HGMMA.64x16x16.F32.BF16 R88, R24, gdesc[UR8].tnspB, R88, gsb0 ;  /* 0x4020000818587df0 */ /* 0x000fe20008001858 */
[----:B------:R-:W-:Y:S01]  /*4410*/  UIADD3 UR22, UR10, 0x180, URZ ;  /* 0x000001800a167890 */ /* 0x000fe2000fffe03f */
[----:B------:R-:W-:Y:S01]  /*4420*/  UMOV UR23, 0xc0000010 ;  /* 0xc000001000177882 */ /* 0x000fe20000000000 */
[----:B------:R-:W-:Y:S01]  /*4430*/  UIADD3 UR26, UR10, 0x200, URZ ;  /* 0x000002000a1a7890 */ /* 0x000fe2000fffe03f */
[----:B------:R-:W-:Y:S01]  /*4440*/  UMOV UR27, 0xc0000010 ;  /* 0xc0000010001b7882 */ /* 0x000fe20000000000 */
[----:B------:R-:W-:Y:S01]  /*4450*/  UMOV UR11, 0xc0000010 ;  /* 0xc0000010000b7882 */ /* 0x000fe20000000000 */
[----:B------:R-:W-:-:S02]  /*4460*/  WARPGROUP.DEPBAR.LE gsb0, 0x0 ;  /* 0x00008000000079c5 */ /* 0x000fc40000010000 */
        /* <DEDUP_REMOVED lines=69> */
[----:B------:R-:W-:Y:S01]  /*48c0*/  UIADD3 UR10, UR10, 0x260, URZ ;  /* 0x000002600a0a7890 */ /* 0x000fe2000fffe03f */
        /* <DEDUP_REMOVED lines=18> */
.L_x_30:
[----:B------:R-:W-:-:S04]  /*49f0*/  ULEA UR10, UR4, UR36, 0x3 ;  /* 0x00000024040a7291 */ /* 0x000fc8000f8e183f */
[----:B------:R-:W-:-:S04]  /*4a00*/  UIADD3 UR10, UR10, 0x11828, URZ ;  /* 0x000118280a0a7890 */ /* 0x000fc8000fffe03f */
[----:B------:R-:W-:-:S09]  /*4a10*/  UPRMT UR10, URZ, 0x654, UR10 ;  /* 0x000006543f0a7896 */ /* 0x000fd2000800000a */
[----:B------:R-:W-:Y:S01]  /*4a20*/  SYNCS.ARRIVE.TRANS64.RED.A1T0 RZ, [UR10], RZ ;  /* 0x000000ffffff79a7 */ /* 0x000fe2000810040a */
[----:B------:R-:W-:Y:S05]  /*4a30*/  @P1 BRA `(.L_x_31) ;  /* 0x0000000000041947 */ /* 0x000fea0003800000 */
[----:B------:R-:W-:Y:S01]  /*4a40*/  BPT.TRAP 0x1 ;  /* 0x000000040000795c */ /* 0x000fe20000300000 */
.L_x_31:
[----:B------:R-:W-:-:S04]  /*4a50*/  UIADD3 UR4, UR4, 0x1, URZ ;  /* 0x0000000104047890 */ /* 0x000fc8000fffe03f */
[----:B------:R-:W-:-:S04]  /*4a60*/  UISETP.NE.AND UP0, UPT, UR4, 0x5, UPT ;  /* 0x000000050400788c */ /* 0x000fc8000bf05270 */
[----:B------:R-:W-:Y:S01]  /*4a70*/  USEL UR10, UR4, URZ, UP0 ;  /* 0x0000003f040a7287 */ /* 0x000fe20008000000 */
[----:B------:R-:W-:Y:S11]  /*4a80*/  @!P0 BRA `(.L_x_32) ;  /* 0x0000000000048947 */ /* 0x000ff60003800000 */
[----:B------:R-:W-:Y:S01]  /*4a90*/  BPT.TRAP 0x1 ;  /* 0x000000040000795c */ /* 0x000fe20000300000 */
.L_x_32:
[----:B------:R-:W-:-:S04]  /*4aa0*/  ULEA UR4, UR10, UR36, 0x3 ;  /* 0x000000240a047291 */ /* 0x000fc8000f8e183f */
[----:B------:R-:W-:-:S04]  /*4ab0*/  UIADD3 UR4, UR4, 0x11828, URZ ;  /* 0x0001182804047890 */ /* 0x000fc8000fffe03f */
[----:B------:R-:W-:-:S09]  /*4ac0*/  UPRMT UR4, URZ, 0x654, UR4 ;  /* 0x000006543f047896 */ /* 0x000fd20008000004 */
[----:B------:R-:W-:Y:S01]  /*4ad0*/  SYNCS.ARRIVE.TRANS64.RED.A1T0 RZ, [UR4], RZ ;  /* 0x000000ffffff79a7 */ /* 0x000fe20008100404 */
[----:B------:R-:W-:Y:S05]  /*4ae0*/  @P1 BRA `(.L_x_33) ;  /* 0x0000000000041947 */ /* 0x000fea0003800000 */
[----:B------:R-:W-:Y:S01]  /*4af0*/  BPT.TRAP 0x1 ;  /* 0x000000040000795c */ /* 0x000fe20000300000 */
.L_x_33:
[----:B------:R-:W-:Y:S01]  /*4b00*/  UIADD3 UR7, UR7, 0x1, URZ ;  /* 0x0000000107077890 */ /* 0x000fe2000fffe03f */
[C---:B------:R-:W-:Y:S01]  /*4b10*/  ISETP.GT.AND P2, PT, R3.reuse, 0x2, PT ;  /* 0x000000020300780c */ /* 0x040fe20003f44270 */
[----:B------:R-:W-:Y:S01]  /*4b20*/  UIADD3 UR4, UR10, 0x1, URZ ;  /* 0x000000010a047890 */ /* 0x000fe2000fffe03f */
[----:B------:R-:W-:Y:S01]  /*4b30*/  VIADD R3, R3, 0xffffffff ;  /* 0xffffffff03037836 */ /* 0x000fe20000000000 */
[----:B------:R-:W-:Y:S01]  /*4b40*/  UISETP.NE.AND UP1, UPT, UR7, 0x5, UPT ;  /* 0x000000050700788c */ /* 0x000fe2000bf25270 */
[----:B------:R-:W-:Y:S01]  /*4b50*/  IADD3 R0, R0, 0x40, RZ ;  /* 0x0000004000007810 */ /* 0x000fe20007ffe0ff */
[----:B------:R-:W-:Y:S01]  /*4b60*/  UISETP.NE.AND UP0, UPT, UR4, 0x5, UPT ;  /* 0x000000050400788c */ /* 0x000fe2000bf05270 */
[----:B-1----:R-:W-:Y:S01]  /*4b70*/  IMAD.MOV.U32 R9, RZ, RZ, R4 ;  /* 0x000000ffff097224 */ /* 0x002fe200078e0004 */
[----:B------:R-:W-:Y:S01]  /*4b80*/  USEL UR10, URZ, 0x1, UP1 ;  /* 0x000000013f0a7887 */ /* 0x000fe20008800000 */
[----:B------:R-:W-:Y:S01]  /*4b90*/  MOV R11, R5 ;  /* 0x00000005000b7202 */ /* 0x000fe20000000f00 */
[----:B------:R-:W-:-:S02]  /*4ba0*/  USEL UR4, UR4, URZ, UP0 ;  /* 0x0000003f04047287 */ /* 0x000fc40008000000 */
[----:B------:R-:W-:Y:S02]  /*4bb0*/  USEL UR7, UR7, URZ, UP1 ;  /* 0x0000003f07077287 */ /* 0x000fe40008800000 */
[----:B------:R-:W-:Y:S01]  /*4bc0*/  LOP3.LUT R7, R7, UR10, RZ, 0x3c, !PT ;  /* 0x0000000a07077c12 */ /* 0x000fe2000f8e3cff */
[----:B------:R-:W-:Y:S09]  /*4bd0*/  @P2 BRA `(.L_x_34) ;  /* 0xffffffe0006c2947 */ /* 0x000ff2000383ffff */
.L_x_23:
[----:B------:R-:W-:-:S13]  /*4be0*/  ISETP.GE.AND P2, PT, R3, 0x1, PT ;  /* 0x000000010300780c */ /* 0x000fda0003f46270 */
[----:B------:R-:W-:Y:S05]  /*4bf0*/  @!P2 BRA `(.L_x_35) ;  /* 0x0000002000a8a947 */ /* 0x000fea0003800000 */
[----:B------:R-:W-:Y:S01]  /*4c00*/  IMAD.MOV.U32 R8, RZ, RZ, R4 ;  /* 0x000000ffff087224 */ /* 0x000fe200078e0004 */
[----:B------:R-:W-:Y:S01]  /*4c10*/  MOV R9, R5 ;  /* 0x0000000500097202 */ /* 0x000fe20000000f00 */
[----:B------:R-:W-:Y:S01]  /*4c20*/  ULDC UR29, c[0x0][0x28c] ;  /* 0x0000a300001d7ab9 */ /* 0x000fe20000000800 */
[----:B------:R-:W-:-:S05]  /*4c30*/  ULDC UR30, c[0x0][0x604] ;  /* 0x00018100001e7ab9 */ /* 0x000fca0000000800 */
.L_x_46:
[----:B------:R-:W-:Y:S05]  /*4c40*/  @!P0 BRA `(.L_x_36) ;  /* 0x0000000000048947 */ /* 0x000fea0003800000 */
[----:B------:R-:W-:Y:S01]  /*4c50*/  BPT.TRAP 0x1 ;  /* 0x000000040000795c */ /* 0x000fe20000300000 */
.L_x_36:
[----:B------:R-:W-:Y:S01]  /*4c60*/  ULEA UR10, UR7, UR36, 0x3 ;  /* 0x00000024070a7291 */ /* 0x000fe2000f8e183f */
[----:B------:R-:W-:-:S08]  /*4c70*/  SHF.L.U32 R4, R7, 0x1f, RZ ;  /* 0x0000001f07047819 */ /* 0x000fd000000006ff */
[----:B------:R-:W1:Y:S02]  /*4c80*/  SYNCS.PHASECHK.TRANS64.TRYWAIT P2, [UR10+0x11800], R4 ;  /* 0x01180004ff0075a7 */ /* 0x000e64000804014a */
[----:B-1----:R-:W-:Y:S05]  /*4c90*/  @!P2 BRA `(.L_x_37) ;  /* 0x000000580004a947 */ /* 0x002fea0003800000 */
.L_x_112:
        /* <DEDUP_REMOVED lines=32> */
.L_x_38:
[C---:B-1----:R-:W-:Y:S01]  /*4ea0*/  VIADD R4, R0.reuse, 0x1 ;  /* 0x0000000100047836 */ /* 0x042fe20000000000 */
[C---:B------:R-:W-:Y:S01]  /*4eb0*/  IADD3 R5, R0.reuse, 0x8, RZ ;  /* 0x0000000800057810 */ /* 0x040fe20007ffe0ff */
[C---:B------:R-:W-:Y:S01]  /*4ec0*/  VIADD R10, R0.reuse, 0x9 ;  /* 0x00000009000a7836 */ /* 0x040fe20000000000 */
[----:B------:R-:W-:Y:S01]  /*4ed0*/  ISETP.GE.AND P5, PT, R0, UR29, PT ;  /* 0x0000001d00007c0c */ /* 0x000fe2000bfa6270 */
[----:B------:R-:W-:Y:S01]  /*4ee0*/  ULEA UR10, UR7, UR36, 0x3 ;  /* 0x00000024070a7291 */ /* 0x000fe2000f8e183f */
[----:B------:R-:W-:Y:S02]  /*4ef0*/  ISETP.GE.AND P6, PT, R4, UR29, PT ;  /* 0x0000001d04007c0c */ /* 0x000fe4000bfc6270 */
[----:B------:R-:W-:Y:S02]  /*4f00*/  IADD3 R4, R0, 0x10, RZ ;  /* 0x0000001000047810 */ /* 0x000fe40007ffe0ff */
[----:B------:R-:W-:Y:S02]  /*4f10*/  ISETP.GE.AND P3, PT, R5, UR29, PT ;  /* 0x0000001d05007c0c */ /* 0x000fe4000bf66270 */
[----:B------:R-:W-:Y:S01]  /*4f20*/  ISETP.GE.AND P4, PT, R4, UR29, PT ;  /* 0x0000001d04007c0c */ /* 0x000fe2000bf86270 */
[C---:B------:R-:W-:Y:S01]  /*4f30*/  VIADD R4, R0.reuse, 0x11 ;  /* 0x0000001100047836 */ /* 0x040fe20000000000 */
[----:B------:R-:W-:-:S02]  /*4f40*/  IADD3 R5, R0, 0x18, RZ ;  /* 0x0000001800057810 */ /* 0x000fc40007ffe0ff */
[----:B------:R-:W-:Y:S02]  /*4f50*/  FSEL R26, R26, -INF , !P5 ;  /* 0xff8000001a1a7808 */ /* 0x000fe40006800000 */
[----:B------:R-:W-:Y:S02]  /*4f60*/  FSEL R25, R25, -INF , !P6 ;  /* 0xff80000019197808 */ /* 0x000fe40007000000 */
[----:B------:R-:W-:Y:S02]  /*4f70*/  FSEL R27, R27, -INF , !P6 ;  /* 0xff8000001b1b7808 */ /* 0x000fe40007000000 */
[----:B------:R-:W-:Y:S01]  /*4f80*/  ISETP.GE.AND P6, PT, R5, UR29, PT ;  /* 0x0000001d05007c0c */ /* 0x000fe2000bfc6270 */
[----:B------:R-:W-:Y:S01]  /*4f90*/  VIADD R5, R0, 0x19 ;  /* 0x0000001900057836 */ /* 0x000fe20000000000 */
[----:B------:R-:W-:Y:S02]  /*4fa0*/  FSEL R11, R24, -INF , !P5 ;  /* 0xff800000180b7808 */ /* 0x000fe40006800000 */
[----:B------:R-:W-:-:S02]  /*4fb0*/  ISETP.GE.AND P5, PT, R4, UR29, PT ;  /* 0x0000001d04007c0c */ /* 0x000fc4000bfa6270 */
[----:B------:R-:W-:Y:S02]  /*4fc0*/  FMNMX R4, R26, R9, !PT ;  /* 0x000000091a047209 */ /* 0x000fe40007800000 */
[----:B------:R-:W-:Y:S02]  /*4fd0*/  FSEL R28, R28, -INF , !P3 ;  /* 0xff8000001c1c7808 */ /* 0x000fe40005800000 */
[----:B------:R-:W-:Y:S02]  /*4fe0*/  FSEL R30, R30, -INF , !P3 ;  /* 0xff8000001e1e7808 */ /* 0x000fe40005800000 */
[----:B------:R-:W-:Y:S02]  /*4ff0*/  ISETP.GE.AND P3, PT, R5, UR29, PT ;  /* 0x0000001d05007c0c */ /* 0x000fe4000bf66270 */
[----:B------:R-:W-:Y:S02]  /*5000*/  ISETP.GE.AND P2, PT, R10, UR29, PT ;  /* 0x0000001d0a007c0c */ /* 0x000fe4000bf46270 */
[----:B------:R-:W-:-:S02]  /*5010*/  FMNMX R5, R27, R4, !PT ;  /* 0x000000041b057209 */ /* 0x000fc40007800000 */
[----:B------:R-:W-:Y:S02]  /*5020*/  FSEL R31, R31, -INF , !P2 ;  /* 0xff8000001f1f7808 */ /* 0x000fe40005000000 */
[----:B------:R-:W-:Y:S02]  /*5030*/  FMNMX R4, R30, R5, !PT ;  /* 0x000000051e047209 */ /* 0x000fe40007800000 */
[----:B------:R-:W-:Y:S02]  /*5040*/  FSEL R34, R34, -INF , !P4 ;  /* 0xff80000022227808 */ /* 0x000fe40006000000 */
[----:B------:R-:W-:Y:S02]  /*5050*/  FMNMX R5, R31, R4, !PT ;  /* 0x000000041f057209 */ /* 0x000fe40007800000 */
[----:B------:R-:W-:Y:S02]  /*5060*/  IADD3 R10, R0, 0x20, RZ ;  /* 0x00000020000a7810 */ /* 0x000fe40007ffe0ff */
[----:B------:R-:W-:-:S02]  /*5070*/  FSEL R35, R35, -INF , !P5 ;  /* 0xff80000023237808 */ /* 0x000fc40006800000 */
[----:B------:R-:W-:Y:S02]  /*5080*/  FMNMX R4, R34, R5, !PT ;  /* 0x0000000522047209 */ /* 0x000fe40007800000 */
[----:B------:R-:W-:Y:S02]  /*5090*/  FSEL R29, R29, -INF , !P2 ;  /* 0xff8000001d1d7808 */ /* 0x000fe40005000000 */
[----:B------:R-:W-:Y:S01]  /*50a0*/  ISETP.GE.AND P2, PT, R10, UR29, PT ;  /* 0x0000001d0a007c0c */ /* 0x000fe2000bf46270 */
[----:B------:R-:W-:Y:S01]  /*50b0*/  VIADD R10, R0, 0x21 ;  /* 0x00000021000a7836 */ /* 0x000fe20000000000 */
[----:B------:R-:W-:Y:S02]  /*50c0*/  FSEL R38, R38, -INF , !P6 ;  /* 0xff80000026267808 */ /* 0x000fe40007000000 */
[----:B------:R-:W-:Y:S02]  /*50d0*/  FMNMX R5, R35, R4, !PT ;  /* 0x0000000423057209 */ /* 0x000fe40007800000 */
[----:B------:R-:W-:-:S02]  /*50e0*/  FSEL R33, R33, -INF , !P5 ;  /* 0xff80000021217808 */ /* 0x000fc40006800000 */
[----:B------:R-:W-:Y:S01]  /*50f0*/  ISETP.GE.AND P5, PT, R10, UR29, PT ;  /* 0x0000001d0a007c0c */ /* 0x000fe2000bfa6270 */
[----:B------:R-:W-:Y:S01]  /*5100*/  VIADD R10, R0, 0x29 ;  /* 0x00000029000a7836 */ /* 0x000fe20000000000 */
[----:B------:R-:W-:Y:S02]  /*5110*/  FSEL R39, R39, -INF , !P3 ;  /* 0xff80000027277808 */ /* 0x000fe40005800000 */
[----:B------:R-:W-:Y:S02]  /*5120*/  FMNMX R4, R38, R5, !PT ;  /* 0x0000000526047209 */ /* 0x000fe40007800000 */
[----:B------:R-:W-:Y:S02]  /*5130*/  IADD3 R12, R0, 0x28, RZ ;  /* 0x00000028000c7810 */ /* 0x000fe40007ffe0ff */
[----:B------:R-:W-:Y:S02]  /*5140*/  FSEL R42, R42, -INF , !P2 ;  /* 0xff8000002a2a7808 */ /* 0x000fe40005000000 */
[----:B------:R-:W-:-:S02]  /*5150*/  FMNMX R5, R39, R4, !PT ;  /* 0x0000000427057209 */ /* 0x000fc40007800000 */
[----:B------:R-:W-:Y:S02]  /*5160*/  FSEL R36, R36, -INF , !P6 ;  /* 0xff80000024247808 */ /* 0x000fe40007000000 */
[----:B------:R-:W-:Y:S02]  /*5170*/  ISETP.GE.AND P6, PT, R10, UR29, PT ;  /* 0x0000001d0a007c0c */ /* 0x000fe4000bfc6270 */
[----:B------:R-:W-:Y:S02]  /*5180*/  FSEL R32, R32, -INF , !P4 ;  /* 0xff80000020207808 */ /* 0x000fe40006000000 */
[----:B------:R-:W-:Y:S02]  /*5190*/  IADD3 R10, R0, 0x30, RZ ;  /* 0x00000030000a7810 */ /* 0x000fe40007ffe0ff */
[----:B------:R-:W-:Y:S02]  /*51a0*/  ISETP.GE.AND P4, PT, R12, UR29, PT ;  /* 0x0000001d0c007c0c */ /* 0x000fe4000bf86270 */
        /* <DEDUP_REMOVED lines=8> */
[----:B------:R-:W-:Y:S02]  /*5230*/  FSEL R47, R47, -INF , !P6 ;  /* 0xff8000002f2f7808 */ /* 0x000fe40007000000 */
[----:B------:R-:W-:Y:S02]  /*5240*/  FMNMX R4, R46, R5, !PT ;  /* 0x000000052e047209 */ /* 0x000fe40007800000 */
[----:B------:R-:W-:Y:S02]  /*5250*/  ISETP.GE.AND P2, PT, R10, UR29, PT ;  /* 0x0000001d0a007c0c */ /* 0x000fe4000bf46270 */
[----:B------:R-:W-:Y:S02]  /*5260*/  IADD3 R10, R0, 0x38, RZ ;  /* 0x00000038000a7810 */ /* 0x000fe40007ffe0ff */
[----:B------:R-:W-:Y:S02]  /*5270*/  FSEL R50, R50, -INF , !P3 ;  /* 0xff80000032327808 */ /* 0x000fe40005800000 */
[----:B------:R-:W-:-:S02]  /*5280*/  FMNMX R5, R47, R4, !PT ;  /* 0x000000042f057209 */ /* 0x000fc40007800000 */
[----:B------:R-:W-:Y:S02]  /*5290*/  FSEL R41, R41, -INF , !P5 ;  /* 0xff80000029297808 */ /* 0x000fe40006800000 */
[----:B------:R-:W-:Y:S01]  /*52a0*/  ISETP.GE.AND P5, PT, R10, UR29, PT ;  /* 0x0000001d0a007c0c */ /* 0x000fe2000bfa6270 */
[----:B------:R-:W-:Y:S01]  /*52b0*/  VIADD R10, R0, 0x39 ;  /* 0x00000039000a7836 */ /* 0x000fe20000000000 */
[----:B------:R-:W-:Y:S02]  /*52c0*/  FSEL R51, R51, -INF , !P2 ;  /* 0xff80000033337808 */ /* 0x000fe40005000000 */
[----:B------:R-:W-:Y:S02]  /*52d0*/  FMNMX R4, R50, R5, !PT ;  /* 0x0000000532047209 */ /* 0x000fe40007800000 */
[----:B------:R-:W-:Y:S02]  /*52e0*/  FSEL R44, R44, -INF , !P4 ;  /* 0xff8000002c2c7808 */ /* 0x000fe40006000000 */
[----:B------:R-:W-:-:S02]  /*52f0*/  ISETP.GE.AND P4, PT, R10, UR29, PT ;  /* 0x0000001d0a007c0c */ /* 0x000fc4000bf86270 */
[----:B------:R-:W-:Y:S02]  /*5300*/  FSEL R54, R54, -INF , !P5 ;  /* 0xff80000036367808 */ /* 0x000fe40006800000 */
[----:B------:R-:W-:Y:S02]  /*5310*/  FMNMX R5, R51, R4, !PT ;  /* 0x0000000433057209 */ /* 0x000fe40007800000 */
[----:B------:R-:W-:Y:S02]  /*5320*/  FSEL R55, R55, -INF , !P4 ;  /* 0xff80000037377808 */ /* 0x000fe40006000000 */
[----:B------:R-:W-:Y:S02]  /*5330*/  FMNMX R4, R54, R5, !PT ;  /* 0x0000000536047209 */ /* 0x000fe40007800000 */
[----:B------:R-:W-:Y:S02]  /*5340*/  P2R R13, PR, RZ, 0x2 ;  /* 0x00000002ff0d7803 */ /* 0x000fe40000000000 */
[----:B------:R-:W-:-:S02]  /*5350*/  FMNMX R10, R55, R4, !PT ;  /* 0x00000004370a7209 */ /* 0x000fc40007800000 */
[----:B------:R-:W-:Y:S02]  /*5360*/  FMNMX R4, R11, R8, !PT ;  /* 0x000000080b047209 */ /* 0x000fe40007800000 */
[----:B------:R-:W-:Y:S01]  /*5370*/  FSEL R45, R45, -INF , !P6 ;  /* 0xff8000002d2d7808 */ /* 0x000fe20007000000 */
[----:B------:R-:W1:Y:S01]  /*5380*/  SHFL.BFLY PT, R5, R10, 0x1, 0x1f ;  /* 0x0c201f000a057f89 */ /* 0x000e6200000e0000 */
[----:B------:R-:W-:Y:S02]  /*5390*/  FSEL R48, R48, -INF , !P3 ;  /* 0xff80000030307808 */ /* 0x000fe40005800000 */
[----:B------:R-:W-:Y:S02]  /*53a0*/  FSEL R49, R49, -INF , !P2 ;  /* 0xff80000031317808 */ /* 0x000fe40005000000 */
[----:B------:R-:W-:Y:S02]  /*53b0*/  FSEL R52, R52, -INF , !P5 ;  /* 0xff80000034347808 */ /* 0x000fe40006800000 */
[----:B------:R-:W-:-:S02]  /*53c0*/  FSEL R53, R53, -INF , !P4 ;  /* 0xff80000035357808 */ /* 0x000fc40006000000 */
[----:B-1----:R-:W-:-:S05]  /*53d0*/  FMNMX R12, R10, R5, !PT ;  /* 0x000000050a0c7209 */ /* 0x002fca0007800000 */
[----:B------:R-:W1:Y:S02]  /*53e0*/  SHFL.BFLY PT, R5, R12, 0x2, 0x1f ;  /* 0x0c401f000c057f89 */ /* 0x000e6400000e0000 */
[----:B-1----:R-:W-:-:S04]  /*53f0*/  FMNMX R5, R12, R5, !PT ;  /* 0x000000050c057209 */ /* 0x002fc80007800000 */
[----:B------:R-:W-:-:S04]  /*5400*/  FSETP.NEU.AND P1, PT, R5, -INF , PT ;  /* 0xff8000000500780b */ /* 0x000fc80003f2d000 */
[----:B------:R-:W-:Y:S02]  /*5410*/  FSEL R16, R5, RZ, P1 ;  /* 0x000000ff05107208 */ /* 0x000fe40000800000 */
[----:B------:R-:W-:Y:S02]  /*5420*/  ISETP.NE.AND P1, PT, R13, RZ, PT ;  /* 0x000000ff0d00720c */ /* 0x000fe40003f25270 */
[----:B------:R-:W-:Y:S01]  /*5430*/  FMNMX R13, R25, R4, !PT ;  /* 0x00000004190d7209 */ /* 0x000fe20007800000 */
[C---:B------:R-:W-:Y:S01]  /*5440*/  FMUL R10, R16.reuse, UR30 ;  /* 0x0000001e100a7c20 */ /* 0x040fe20008400000 */
[----:B------:R-:W-:Y:S02]  /*5450*/  FADD R16, -R16, R9 ;  /* 0x0000000910107221 */ /* 0x000fe40000000100 */
        /* <DEDUP_REMOVED lines=13> */
[----:B------:R-:W-:Y:S01]  /*5530*/  FFMA R19, R42, UR30, -R10 ;  /* 0x0000001e2a137c23 */ /* 0x000fe2000800080a */
[----:B------:R-:W-:Y:S01]  /*5540*/  FSETP.GEU.AND P5, PT, R14, -126, PT ;  /* 0xc2fc00000e00780b */ /* 0x000fe20003fae000 */
[----:B------:R-:W-:Y:S01]  /*5550*/  FMUL R16, R16, UR30 ;  /* 0x0000001e10107c20 */ /* 0x000fe20008400000 */
[----:B------:R-:W-:-:S02]  /*5560*/  FMNMX R4, R36, R13, !PT ;  /* 0x0000000d24047209 */ /* 0x000fc40007800000 */
[----:B------:R-:W-:Y:S01]  /*5570*/  FSETP.GEU.AND P4, PT, R15, -126, PT ;  /* 0xc2fc00000f00780b */ /* 0x000fe20003f8e000 */
[----:B------:R-:W-:Y:S01]  /*5580*/  @!P6 FMUL R26, R26, 0.5 ;  /* 0x3f0000001a1ae820 */ /* 0x000fe20000400000 */
[----:B------:R-:W-:Y:S02]  /*5590*/  FMNMX R13, R37, R4, !PT ;  /* 0x00000004250d7209 */ /* 0x000fe40007800000 */
[----:B------:R-:W-:Y:S01]  /*55a0*/  FSETP.GEU.AND P2, PT, R12, -126, PT ;  /* 0xc2fc00000c00780b */ /* 0x000fe20003f4e000 */
[----:B------:R-:W-:Y:S01]  /*55b0*/  @!P3 FMUL R27, R27, 0.5 ;  /* 0x3f0000001b1bb820 */ /* 0x000fe20000400000 */
[----:B------:R-:W-:Y:S01]  /*55c0*/  FMNMX R4, R40, R13, !PT ;  /* 0x0000000d28047209 */ /* 0x000fe20007800000 */
[----:B------:R-:W1:Y:S02]  /*55d0*/  MUFU.EX2 R30, R26 ;  /* 0x0000001a001e7308 */ /* 0x000e640000000800 */
[----:B------:R-:W-:Y:S01]  /*55e0*/  @!P5 FMUL R14, R14, 0.5 ;  /* 0x3f0000000e0ed820 */ /* 0x000fe20000400000 */
[----:B------:R-:W-:-:S03]  /*55f0*/  FMNMX R13, R41, R4, !PT ;  /* 0x00000004290d7209 */ /* 0x000fc60007800000 */
[----:B------:R-:W-:Y:S01]  /*5600*/  @!P4 FMUL R15, R15, 0.5 ;  /* 0x3f0000000f0fc820 */ /* 0x000fe20000400000 */
[----:B------:R-:W-:Y:S01]  /*5610*/  FMNMX R4, R44, R13, !PT ;  /* 0x0000000d2c047209 */ /* 0x000fe20007800000 */
[----:B------:R-:W2:Y:S02]  /*5620*/  MUFU.EX2 R31, R27 ;  /* 0x0000001b001f7308 */ /* 0x000ea40000000800 */
[----:B------:R-:W-:Y:S01]  /*5630*/  @!P2 FMUL R12, R12, 0.5 ;  /* 0x3f0000000c0ca820 */ /* 0x000fe20000400000 */
[----:B------:R-:W-:-:S04]  /*5640*/  FMNMX R13, R45, R4, !PT ;  /* 0x000000042d0d7209 */ /* 0x000fc80007800000 */
[----:B------:R-:W-:Y:S01]  /*5650*/  FMNMX R4, R48, R13, !PT ;  /* 0x0000000d30047209 */ /* 0x000fe20007800000 */
[----:B------:R3:W4:Y:S01]  /*5660*/  MUFU.EX2 R35, R14 ;  /* 0x0000000e00237308 */ /* 0x0007220000000800 */
[----:B-1----:R-:W-:Y:S01]  /*5670*/  @!P6 FMUL R30, R30, R30 ;  /* 0x0000001e1e1ee220 */ /* 0x002fe20000400000 */
[----:B------:R-:W-:Y:S02]  /*5680*/  FSETP.GEU.AND P6, PT, R17, -126, PT ;  /* 0xc2fc00001100780b */ /* 0x000fe40003fce000 */
[----:B------:R-:W-:-:S04]  /*5690*/  FMNMX R13, R49, R4, !PT ;  /* 0x00000004310d7209 */ /* 0x000fc80007800000 */
[----:B------:R-:W-:Y:S01]  /*56a0*/  FMNMX R4, R52, R13, !PT ;  /* 0x0000000d34047209 */ /* 0x000fe20007800000 */
[----:B--2---:R-:W-:Y:S01]  /*56b0*/  @!P3 FMUL R31, R31, R31 ;  /* 0x0000001f1f1fb220 */ /* 0x004fe20000400000 */
[----:B------:R1:W2:Y:S01]  /*56c0*/  MUFU.EX2 R38, R15 ;  /* 0x0000000f00267308 */ /* 0x0002a20000000800 */
[----:B------:R-:W-:Y:S01]  /*56d0*/  FSETP.GEU.AND P3, PT, R18, -126, PT ;  /* 0xc2fc00001200780b */ /* 0x000fe20003f6e000 */
[--C-:B---3--:R-:W-:Y:S01]  /*56e0*/  FFMA R14, R43, UR30, -R10.reuse ;  /* 0x0000001e2b0e7c23 */ /* 0x108fe2000800080a */
[----:B------:R-:W-:Y:S02]  /*56f0*/  FMNMX R4, R53, R4, !PT ;  /* 0x0000000435047209 */ /* 0x000fe40007800000 */
[----:B------:R-:W-:Y:S01]  /*5700*/  @!P6 FMUL R17, R17, 0.5 ;  /* 0x3f0000001111e820 */ /* 0x000fe20000400000 */
[----:B----4-:R-:W-:Y:S02]  /*5710*/  @!P5 FMUL R35, R35, R35 ;  /* 0x000000232323d220 */ /* 0x010fe40000400000 */
[----:B------:R-:W3:Y:S01]  /*5720*/  SHFL.BFLY PT, R13, R4, 0x1, 0x1f ;  /* 0x0c201f00040d7f89 */ /* 0x000ee200000e0000 */
[----:B------:R4:W5:Y:S01]  /*5730*/  MUFU.EX2 R34, R12 ;  /* 0x0000000c00227308 */ /* 0x0009620000000800 */
[----:B------:R-:W-:Y:S01]  /*5740*/  FSETP.GEU.AND P5, PT, R19, -126, PT ;  /* 0xc2fc00001300780b */ /* 0x000fe20003fae000 */
[----:B-1----:R-:W-:-:S03]  /*5750*/  FFMA R15, R46, UR30, -R10 ;  /* 0x0000001e2e0f7c23 */ /* 0x002fc6000800080a */
[----:B------:R-:W-:Y:S01]  /*5760*/  @!P3 FMUL R18, R18, 0.5 ;  /* 0x3f0000001212b820 */ /* 0x000fe20000400000 */
[----:B--2---:R-:W-:Y:S01]  /*5770*/  @!P4 FMUL R38, R38, R38 ;  /* 0x000000262626c220 */ /* 0x004fe20000400000 */
[----:B----4-:R-:W-:Y:S02]  /*5780*/  FFMA R12, R39, UR30, -R10 ;  /* 0x0000001e270c7c23 */ /* 0x010fe4000800080a */
[----:B------:R1:W2:Y:S01]  /*5790*/  MUFU.EX2 R42, R18 ;  /* 0x00000012002a7308 */ /* 0x0002a20000000800 */
[----:B------:R-:W-:-:S04]  /*57a0*/  FSETP.GEU.AND P4, PT, R14, -126, PT ;  /* 0xc2fc00000e00780b */ /* 0x000fc80003f8e000 */
[----:B------:R-:W-:Y:S01]  /*57b0*/  @!P5 FMUL R19, R19, 0.5 ;  /* 0x3f0000001313d820 */ /* 0x000fe20000400000 */
[----:B-----5:R-:W-:Y:S02]  /*57c0*/  @!P2 FMUL R34, R34, R34 ;  /* 0x000000222222a220 */ /* 0x020fe40000400000 */
[----:B------:R4:W5:Y:S01]  /*57d0*/  MUFU.EX2 R39, R17 ;  /* 0x0000001100277308 */ /* 0x0009620000000800 */
[----:B------:R-:W-:Y:S01]  /*57e0*/  FSETP.GEU.AND P2, PT, R12, -126, PT ;  /* 0xc2fc00000c00780b */ /* 0x000fe20003f4e000 */
[----:B-1----:R-:W-:Y:S01]  /*57f0*/  FFMA R18, R51, UR30, -R10 ;  /* 0x0000001e33127c23 */ /* 0x002fe2000800080a */
[----:B---3--:R-:W-:-:S03]  /*5800*/  FMNMX R4, R4, R13, !PT ;  /* 0x0000000d04047209 */ /* 0x008fc60007800000 */
[----:B------:R-:W-:Y:S02]  /*5810*/  @!P4 FMUL R14, R14, 0.5 ;  /* 0x3f0000000e0ec820 */ /* 0x000fe40000400000 */
[----:B------:R1:W3:Y:S01]  /*5820*/  MUFU.EX2 R97, R19 ;  /* 0x0000001300617308 */ /* 0x0002e20000000800 */
[----:B----4-:R-:W-:Y:S01]  /*5830*/  FFMA R17, R47, UR30, -R10 ;  /* 0x0000001e2f117c23 */ /* 0x010fe2000800080a */
[----:B------:R-:W4:Y:S01]  /*5840*/  SHFL.BFLY PT, R13, R4, 0x2, 0x1f ;  /* 0x0c401f00040d7f89 */ /* 0x000f2200000e0000 */
[----:B--2---:R-:W-:-:S03]  /*5850*/  @!P3 FMUL R42, R42, R42 ;  /* 0x0000002a2a2ab220 */ /* 0x004fc60000400000 */
[----:B------:R-:W-:Y:S01]  /*5860*/  @!P2 FMUL R12, R12, 0.5 ;  /* 0x3f0000000c0ca820 */ /* 0x000fe20000400000 */
[----:B------:R-:W-:Y:S01]  /*5870*/  FSETP.GEU.AND P3, PT, R17, -126, PT ;  /* 0xc2fc00001100780b */ /* 0x000fe20003f6e000 */
[----:B------:R2:W4:Y:S01]  /*5880*/  MUFU.EX2 R46, R14 ;  /* 0x0000000e002e7308 */ /* 0x0005220000000800 */
[----:B-----5:R-:W-:Y:S01]  /*5890*/  @!P6 FMUL R39, R39, R39 ;  /* 0x000000272727e220 */ /* 0x020fe20000400000 */
[----:B------:R-:W-:Y:S01]  /*58a0*/  FSETP.GEU.AND P6, PT, R15, -126, PT ;  /* 0xc2fc00000f00780b */ /* 0x000fe20003fce000 */
[----:B-1----:R-:W-:-:S03]  /*58b0*/  FFMA R19, R55, UR30, -R10 ;  /* 0x0000001e37137c23 */ /* 0x002fc6000800080a */
[----:B------:R-:W-:Y:S02]  /*58c0*/  F2FP.BF16.F32.PACK_AB R101, R39, R38 ;  /* 0x000000262765723e */ /* 0x000fe400000010ff */
[----:B------:R1:W5:Y:S01]  /*58d0*/  MUFU.EX2 R43, R12 ;  /* 0x0000000c002b7308 */ /* 0x0003620000000800 */
[----:B---3--:R-:W-:Y:S01]  /*58e0*/  @!P5 FMUL R97, R97, R97 ;  /* 0x000000616161d220 */ /* 0x008fe20000400000 */
[----:B------:R-:W-:Y:S01]  /*58f0*/  FSETP.GEU.AND P5, PT, R18, -126, PT ;  /* 0xc2fc00001200780b */ /* 0x000fe20003fae000 */
[----:B--2---:R-:W-:Y:S01]  /*5900*/  FFMA R14, R54, UR30, -R10 ;  /* 0x0000001e360e7c23 */ /* 0x004fe2000800080a */
[----:B------:R-:W-:-:S03]  /*5910*/  @!P3 FMUL R17, R17, 0.5 ;  /* 0x3f0000001111b820 */ /* 0x000fc60000400000 */
[----:B------:R-:W-:Y:S01]  /*5920*/  @!P6 FMUL R15, R15, 0.5 ;  /* 0x3f0000000f0fe820 */ /* 0x000fe20000400000 */
[----:B-1----:R-:W-:Y:S01]  /*5930*/  FFMA R12, R50, UR30, -R10 ;  /* 0x0000001e320c7c23 */ /* 0x002fe2000800080a */
[----:B----4-:R-:W-:Y:S01]  /*5940*/  FMNMX R4, R4, R13, !PT ;  /* 0x0000000d04047209 */ /* 0x010fe20007800000 */
[----:B------:R-:W-:Y:S01]  /*5950*/  @!P4 FMUL R46, R46, R46 ;  /* 0x0000002e2e2ec220 */ /* 0x000fe20000400000 */
[----:B------:R-:W1:Y:S02]  /*5960*/  MUFU.EX2 R47, R15 ;  /* 0x0000000f002f7308 */ /* 0x000e640000000800 */
[----:B------:R-:W-:Y:S02]  /*5970*/  FSETP.NEU.AND P4, PT, R4, -INF , PT ;  /* 0xff8000000400780b */ /* 0x000fe40003f8d000 */
[----:B------:R-:W-:Y:S01]  /*5980*/  @!P5 FMUL R18, R18, 0.5 ;  /* 0x3f0000001212d820 */ /* 0x000fe20000400000 */
[----:B-----5:R-:W-:Y:S01]  /*5990*/  @!P2 FMUL R43, R43, R43 ;  /* 0x0000002b2b2ba220 */ /* 0x020fe20000400000 */
[----:B------:R-:W-:-:S02]  /*59a0*/  FSETP.GEU.AND P2, PT, R12, -126, PT ;  /* 0xc2fc00000c00780b */ /* 0x000fc40003f4e000 */
[----:B------:R-:W2:Y:S01]  /*59b0*/  MUFU.EX2 R50, R17 ;  /* 0x0000001100327308 */ /* 0x000ea20000000800 */
[----:B------:R-:W-:Y:S02]  /*59c0*/  FSEL R13, R4, RZ, P4 ;  /* 0x000000ff040d7208 */ /* 0x000fe40002000000 */
[----:B------:R-:W-:Y:S02]  /*59d0*/  FSETP.GEU.AND P4, PT, R14, -126, PT ;  /* 0xc2fc00000e00780b */ /* 0x000fe40003f8e000 */
[----:B------:R-:W-:Y:S01]  /*59e0*/  F2FP.BF16.F32.PACK_AB R103, R43, R42 ;  /* 0x0000002a2b67723e */ /* 0x000fe200000010ff */
[C---:B------:R-:W-:Y:S01]  /*59f0*/  FMUL R10, R13.reuse, UR30 ;  /* 0x0000001e0d0a7c20 */ /* 0x040fe20008400000 */
[----:B------:R-:W-:Y:S01]  /*5a00*/  FADD R13, -R13, R8 ;  /* 0x000000080d0d7221 */ /* 0x000fe20000000100 */
[----:B------:R-:W3:Y:S01]  /*5a10*/  MUFU.EX2 R54, R18 ;  /* 0x0000001200367308 */ /* 0x000ee20000000800 */
[----:B-1----:R-:W-:Y:S01]  /*5a20*/  @!P6 FMUL R47, R47, R47 ;  /* 0x0000002f2f2fe220 */ /* 0x002fe20000400000 */
[--C-:B------:R-:W-:Y:S01]  /*5a30*/  FFMA R11, R11, UR30, -R10.reuse ;  /* 0x0000001e0b0b7c23 */ /* 0x100fe2000800080a */
[----:B------:R-:W-:Y:S01]  /*5a40*/  @!P2 FMUL R12, R12, 0.5 ;  /* 0x3f0000000c0ca820 */ /* 0x000fe20000400000 */
[----:B------:R-:W-:Y:S01]  /*5a50*/  FSETP.GEU.AND P6, PT, R19, -126, PT ;  /* 0xc2fc00001300780b */ /* 0x000fe20003fce000 */
[--C-:B------:R-:W-:Y:S01]  /*5a60*/  FFMA R28, R28, UR30, -R10.reuse ;  /* 0x0000001e1c1c7c23 */ /* 0x100fe2000800080a */
[--C-:B------:R-:W-:Y:S01]  /*5a70*/  FFMA R25, R25, UR30, -R10.reuse ;  /* 0x0000001e19197c23 */ /* 0x100fe2000800080a */
[--C-:B------:R-:W-:Y:S01]  /*5a80*/  FFMA R29, R29, UR30, -R10.reuse ;  /* 0x0000001e1d1d7c23 */ /* 0x100fe2000800080a */
[----:B------:R-:W1:Y:S01]  /*5a90*/  MUFU.EX2 R51, R12 ;  /* 0x0000000c00337308 */ /* 0x000e620000000800 */
[----:B--2---:R-:W-:Y:S01]  /*5aa0*/  @!P3 FMUL R50, R50, R50 ;  /* 0x000000323232b220 */ /* 0x004fe20000400000 */
[----:B------:R-:W-:Y:S01]  /*5ab0*/  FSETP.GEU.AND P3, PT, R11, -126, PT ;  /* 0xc2fc00000b00780b */ /* 0x000fe20003f6e000 */
[----:B------:R-:W-:Y:S01]  /*5ac0*/  @!P4 FMUL R14, R14, 0.5 ;  /* 0x3f0000000e0ec820 */ /* 0x000fe20000400000 */
[--C-:B------:R-:W-:Y:S01]  /*5ad0*/  FFMA R32, R32, UR30, -R10.reuse ;  /* 0x0000001e20207c23 */ /* 0x100fe2000800080a */
[--C-:B------:R-:W-:Y:S01]  /*5ae0*/  FFMA R33, R33, UR30, -R10.reuse ;  /* 0x0000001e21217c23 */ /* 0x100fe2000800080a */
[--C-:B------:R-:W-:Y:S01]  /*5af0*/  FFMA R37, R37, UR30, -R10.reuse ;  /* 0x0000001e25257c23 */ /* 0x100fe2000800080a */
[--C-:B------:R-:W-:Y:S01]  /*5b00*/  FFMA R36, R36, UR30, -R10.reuse ;  /* 0x0000001e24247c23 */ /* 0x100fe2000800080a */
[----:B------:R-:W2:Y:S01]  /*5b10*/  MUFU.EX2 R55, R14 ;  /* 0x0000000e00377308 */ /* 0x000ea20000000800 */
[----:B------:R-:W-:Y:S01]  /*5b20*/  @!P6 FMUL R19, R19, 0.5 ;  /* 0x3f0000001313e820 */ /* 0x000fe20000400000 */
[----:B---3--:R-:W-:Y:S01]  /*5b30*/  @!P5 FMUL R54, R54, R54 ;  /* 0x000000363636d220 */ /* 0x008fe20000400000 */
[----:B------:R-:W-:Y:S01]  /*5b40*/  FSETP.GEU.AND P5, PT, R28, -126, PT ;  /* 0xc2fc00001c00780b */ /* 0x000fe20003fae000 */
[--C-:B------:R-:W-:Y:S01]  /*5b50*/  FFMA R40, R40, UR30, -R10.reuse ;  /* 0x0000001e28287c23 */ /* 0x100fe2000800080a */
[--C-:B------:R-:W-:Y:S01]  /*5b60*/  FFMA R41, R41, UR30, -R10.reuse ;  /* 0x0000001e29297c23 */ /* 0x100fe2000800080a */
[--C-:B------:R-:W-:Y:S01]  /*5b70*/  FFMA R44, R44, UR30, -R10.reuse ;  /* 0x0000001e2c2c7c23 */ /* 0x100fe2000800080a */
[----:B------:R-:W-:Y:S01]  /*5b80*/  @!P3 FMUL R11, R11, 0.5 ;  /* 0x3f0000000b0bb820 */ /* 0x000fe20000400000 */
[----:B------:R-:W3:Y:S01]  /*5b90*/  MUFU.EX2 R96, R19 ;  /* 0x0000001300607308 */ /* 0x000ee20000000800 */
[----:B-1----:R-:W-:Y:S01]  /*5ba0*/  @!P2 FMUL R51, R51, R51 ;  /* 0x000000333333a220 */ /* 0x002fe20000400000 */
[----:B------:R-:W-:Y:S01]  /*5bb0*/  FSETP.GEU.AND P2, PT, R25, -126, PT ;  /* 0xc2fc00001900780b */ /* 0x000fe20003f4e000 */
[--C-:B------:R-:W-:Y:S01]  /*5bc0*/  FFMA R48, R48, UR30, -R10.reuse ;  /* 0x0000001e30307c23 */ /* 0x100fe2000800080a */
[--C-:B------:R-:W-:Y:S01]  /*5bd0*/  FFMA R45, R45, UR30, -R10.reuse ;  /* 0x0000001e2d2d7c23 */ /* 0x100fe2000800080a */
[--C-:B------:R-:W-:Y:S01]  /*5be0*/  FFMA R49, R49, UR30, -R10.reuse ;  /* 0x0000001e31317c23 */ /* 0x100fe2000800080a */
[--C-:B------:R-:W-:Y:S01]  /*5bf0*/  FFMA R52, R52, UR30, -R10.reuse ;  /* 0x0000001e34347c23 */ /* 0x100fe2000800080a */
[----:B------:R-:W-:Y:S01]  /*5c00*/  FFMA R53, R53, UR30, -R10 ;  /* 0x0000001e35357c23 */ /* 0x000fe2000800080a */
[----:B------:R-:W1:Y:S01]  /*5c10*/  MUFU.EX2 R24, R11 ;  /* 0x0000000b00187308 */ /* 0x000e620000000800 */
[----:B------:R-:W-:Y:S01]  /*5c20*/  @!P5 FMUL R28, R28, 0.5 ;  /* 0x3f0000001c1cd820 */ /* 0x000fe20000400000 */
[----:B--2---:R-:W-:Y:S01]  /*5c30*/  @!P4 FMUL R55, R55, R55 ;  /* 0x000000373737c220 */ /* 0x004fe20000400000 */
[----:B------:R-:W-:Y:S01]  /*5c40*/  FSETP.GEU.AND P4, PT, R29, -126, PT ;  /* 0xc2fc00001d00780b */ /* 0x000fe20003f8e000 */
[----:B------:R-:W-:Y:S01]  /*5c50*/  FMUL R13, R13, UR30 ;  /* 0x0000001e0d0d7c20 */ /* 0x000fe20008400000 */
[----:B------:R-:W-:Y:S01]  /*5c60*/  FADD R18, R30, R97 ;  /* 0x000000611e127221 */ /* 0x000fe20000000000 */
[----:B------:R-:W-:Y:S01]  /*5c70*/  FADD R21, R38, R51 ;  /* 0x0000003326157221 */ /* 0x000fe20000000000 */
[----:B------:R-:W-:Y:S01]  /*5c80*/  @!P2 FMUL R25, R25, 0.5 ;  /* 0x3f0000001919a820 */ /* 0x000fe20000400000 */
[----:B------:R2:W4:Y:S01]  /*5c90*/  MUFU.EX2 R26, R28 ;  /* 0x0000001c001a7308 */ /* 0x0005220000000800 */
[----:B---3--:R-:W-:Y:S01]  /*5ca0*/  @!P6 FMUL R96, R96, R96 ;  /* 0x000000606060e220 */ /* 0x008fe20000400000 */
[----:B------:R-:W-:Y:S01]  /*5cb0*/  FSETP.GEU.AND P6, PT, R32, -126, PT ;  /* 0xc2fc00002000780b */ /* 0x000fe20003fce000 */
[----:B------:R-:W-:Y:S01]  /*5cc0*/  FADD R20, R34, R47 ;  /* 0x0000002f22147221 */ /* 0x000fe20000000000 */
[----:B------:R-:W-:Y:S01]  /*5cd0*/  FADD R23, R39, R54 ;  /* 0x0000003627177221 */ /* 0x000fe20000000000 */
[----:B------:R-:W-:Y:S01]  /*5ce0*/  FADD R22, R43, R96 ;  /* 0x000000602b167221 */ /* 0x000fe20000000000 */
[----:B------:R-:W-:-:S02]  /*5cf0*/  F2FP.BF16.F32.PACK_AB R47, R50, R47 ;  /* 0x0000002f322f723e */ /* 0x000fc400000010ff */
[----:B------:R3:W5:Y:S01]  /*5d00*/  MUFU.EX2 R15, R25 ;  /* 0x00000019000f7308 */ /* 0x0007620000000800 */
[----:B-1----:R-:W-:Y:S01]  /*5d10*/  @!P3 FMUL R24, R24, R24 ;  /* 0x000000181818b220 */ /* 0x002fe20000400000 */
[----:B------:R-:W-:Y:S01]  /*5d20*/  FSETP.GEU.AND P3, PT, R33, -126, PT ;  /* 0xc2fc00002100780b */ /* 0x000fe20003f6e000 */
[----:B------:R-:W-:Y:S01]  /*5d30*/  @!P4 FMUL R29, R29, 0.5 ;  /* 0x3f0000001d1dc820 */ /* 0x000fe20000400000 */
[----:B--2---:R-:W-:Y:S01]  /*5d40*/  FADD R28, R18, R21 ;  /* 0x00000015121c7221 */ /* 0x004fe20000000000 */
[----:B------:R-:W-:Y:S01]  /*5d50*/  FADD R18, R31, R46 ;  /* 0x0000002e1f127221 */ /* 0x000fe20000000000 */
[----:B------:R-:W-:Y:S01]  /*5d60*/  FADD R21, R35, R50 ;  /* 0x0000003223157221 */ /* 0x000fe20000000000 */
[----:B------:R-:W-:Y:S01]  /*5d70*/  @!P6 FMUL R32, R32, 0.5 ;  /* 0x3f0000002020e820 */ /* 0x000fe20000400000 */
[----:B----4-:R-:W-:Y:S01]  /*5d80*/  @!P5 FMUL R26, R26, R26 ;  /* 0x0000001a1a1ad220 */ /* 0x010fe20000400000 */
[----:B------:R-:W-:Y:S01]  /*5d90*/  FSETP.GEU.AND P5, PT, R37, -126, PT ;  /* 0xc2fc00002500780b */ /* 0x000fe20003fae000 */
[----:B------:R-:W1:Y:S01]  /*5da0*/  MUFU.EX2 R29, R29 ;  /* 0x0000001d001d7308 */ /* 0x000e620000000800 */
[----:B---3--:R-:W-:-:S04]  /*5db0*/  FADD R25, R42, R55 ;  /* 0x000000372a197221 */ /* 0x008fc80000000000 */
[----:B------:R-:W-:Y:S01]  /*5dc0*/  @!P3 FMUL R33, R33, 0.5 ;  /* 0x3f0000002121b820 */ /* 0x000fe20000400000 */
[----:B-----5:R-:W-:Y:S01]  /*5dd0*/  @!P2 FMUL R15, R15, R15 ;  /* 0x0000000f0f0fa220 */ /* 0x020fe20000400000 */
[----:B------:R-:W-:Y:S01]  /*5de0*/  FSETP.GEU.AND P2, PT, R36, -126, PT ;  /* 0xc2fc00002400780b */ /* 0x000fe20003f4e000 */
[----:B------:R-:W2:Y:S04]  /*5df0*/  MUFU.EX2 R32, R32 ;  /* 0x0000002000207308 */ /* 0x000ea80000000800 */
[----:B------:R-:W-:-:S04]  /*5e00*/  @!P5 FMUL R37, R37, 0.5 ;  /* 0x3f0000002525d820 */ /* 0x000fc80000400000 */
[----:B------:R-:W3:Y:S01]  /*5e10*/  MUFU.EX2 R33, R33 ;  /* 0x0000002100217308 */ /* 0x000ee20000000800 */
[----:B-1----:R-:W-:Y:S01]  /*5e20*/  @!P4 FMUL R29, R29, R29 ;  /* 0x0000001d1d1dc220 */ /* 0x002fe20000400000 */
[----:B------:R-:W-:Y:S02]  /*5e30*/  FSETP.GEU.AND P4, PT, R40, -126, PT ;  /* 0xc2fc00002800780b */ /* 0x000fe40003f8e000 */
[----:B------:R-:W-:-:S04]  /*5e40*/  @!P2 FMUL R36, R36, 0.5 ;  /* 0x3f0000002424a820 */ /* 0x000fc80000400000 */
[----:B------:R-:W1:Y:S01]  /*5e50*/  MUFU.EX2 R37, R37 ;  /* 0x0000002500257308 */ /* 0x000e620000000800 */
[----:B--2---:R-:W-:Y:S01]  /*5e60*/  @!P6 FMUL R32, R32, R32 ;  /* 0x000000202020e220 */ /* 0x004fe20000400000 */
[----:B------:R-:W-:-:S05]  /*5e70*/  FSETP.GEU.AND P6, PT, R41, -126, PT ;  /* 0xc2fc00002900780b */ /* 0x000fca0003fce000 */
[----:B------:R-:W-:Y:S01]  /*5e80*/  @!P4 FMUL R40, R40, 0.5 ;  /* 0x3f0000002828c820 */ /* 0x000fe20000400000 */
[----:B------:R-:W2:Y:S01]  /*5e90*/  MUFU.EX2 R36, R36 ;  /* 0x0000002400247308 */ /* 0x000ea20000000800 */
[----:B---3--:R-:W-:Y:S01]  /*5ea0*/  @!P3 FMUL R33, R33, R33 ;  /* 0x000000212121b220 */ /* 0x008fe20000400000 */
[----:B------:R-:W-:-:S04]  /*5eb0*/  FSETP.GEU.AND P3, PT, R44, -126, PT ;  /* 0xc2fc00002c00780b */ /* 0x000fc80003f6e000 */
[----:B------:R-:W-:Y:S01]  /*5ec0*/  F2FP.BF16.F32.PACK_AB R100, R33, R32 ;  /* 0x000000202164723e */ /* 0x000fe200000010ff */
[----:B------:R-:W-:Y:S01]  /*5ed0*/  @!P6 FMUL R41, R41, 0.5 ;  /* 0x3f0000002929e820 */ /* 0x000fe20000400000 */
[----:B------:R3:W4:Y:S01]  /*5ee0*/  MUFU.EX2 R11, R40 ;  /* 0x00000028000b7308 */ /* 0x0007220000000800 */
[----:B-1----:R-:W-:Y:S01]  /*5ef0*/  @!P5 FMUL R37, R37, R37 ;  /* 0x000000252525d220 */ /* 0x002fe20000400000 */
[----:B------:R-:W-:-:S05]  /*5f00*/  FSETP.GEU.AND P5, PT, R48, -126, PT ;  /* 0xc2fc00003000780b */ /* 0x000fca0003fae000 */
[----:B------:R-:W-:Y:S01]  /*5f10*/  @!P3 FMUL R44, R44, 0.5 ;  /* 0x3f0000002c2cb820 */ /* 0x000fe20000400000 */
[----:B------:R-:W1:Y:S01]  /*5f20*/  MUFU.EX2 R12, R41 ;  /* 0x00000029000c7308 */ /* 0x000e620000000800 */
[----:B--2---:R-:W-:Y:S01]  /*5f30*/  @!P2 FMUL R36, R36, R36 ;  /* 0x000000242424a220 */ /* 0x004fe20000400000 */
[----:B------:R-:W-:Y:S01]  /*5f40*/  FSETP.GEU.AND P2, PT, R45, -126, PT ;  /* 0xc2fc00002d00780b */ /* 0x000fe20003f4e000 */
[----:B---3--:R-:W-:-:S03]  /*5f50*/  FADD R40, R18, R23 ;  /* 0x0000001712287221 */ /* 0x008fc60000000000 */
[----:B------:R-:W-:Y:S01]  /*5f60*/  F2FP.BF16.F32.PACK_AB R102, R37, R36 ;  /* 0x000000242566723e */ /* 0x000fe200000010ff */
[----:B------:R-:W-:Y:S01]  /*5f70*/  @!P5 FMUL R48, R48, 0.5 ;  /* 0x3f0000003030d820 */ /* 0x000fe20000400000 */
[----:B------:R2:W3:Y:S01]  /*5f80*/  MUFU.EX2 R17, R44 ;  /* 0x0000002c00117308 */ /* 0x0004e20000000800 */
[----:B----4-:R-:W-:Y:S01]  /*5f90*/  @!P4 FMUL R11, R11, R11 ;  /* 0x0000000b0b0bc220 */ /* 0x010fe20000400000 */
[----:B------:R-:W-:-:S05]  /*5fa0*/  FSETP.GEU.AND P4, PT, R49, -126, PT ;  /* 0xc2fc00003100780b */ /* 0x000fca0003f8e000 */
[----:B------:R-:W-:Y:S01]  /*5fb0*/  @!P2 FMUL R45, R45, 0.5 ;  /* 0x3f0000002d2da820 */ /* 0x000fe20000400000 */
[----:B------:R-:W4:Y:S01]  /*5fc0*/  MUFU.EX2 R19, R48 ;  /* 0x0000003000137308 */ /* 0x000f220000000800 */
[----:B-1----:R-:W-:Y:S01]  /*5fd0*/  @!P6 FMUL R12, R12, R12 ;  /* 0x0000000c0c0ce220 */ /* 0x002fe20000400000 */
[----:B------:R-:W-:-:S03]  /*5fe0*/  FSETP.GEU.AND P6, PT, R52, -126, PT ;  /* 0xc2fc00003400780b */ /* 0x000fc60003fce000 */
[----:B------:R-:W-:Y:S01]  /*5ff0*/  FADD R18, R15, R12 ;  /* 0x0000000c0f127221 */ /* 0x000fe20000000000 */
[----:B--2---:R-:W-:Y:S01]  /*6000*/  F2FP.BF16.F32.PACK_AB R44, R12, R11 ;  /* 0x0000000b0c2c723e */ /* 0x004fe200000010ff */
[----:B------:R-:W-:Y:S01]  /*6010*/  @!P4 FMUL R49, R49, 0.5 ;  /* 0x3f0000003131c820 */ /* 0x000fe20000400000 */
[----:B------:R1:W2:Y:S01]  /*6020*/  MUFU.EX2 R14, R45 ;  /* 0x0000002d000e7308 */ /* 0x0002a20000000800 */
[----:B---3--:R-:W-:Y:S01]  /*6030*/  @!P3 FMUL R17, R17, R17 ;  /* 0x000000111111b220 */ /* 0x008fe20000400000 */
[----:B------:R-:W-:-:S05]  /*6040*/  FSETP.GEU.AND P3, PT, R53, -126, PT ;  /* 0xc2fc00003500780b */ /* 0x000fca0003f6e000 */
[----:B------:R-:W-:Y:S01]  /*6050*/  @!P6 FMUL R52, R52, 0.5 ;  /* 0x3f0000003434e820 */ /* 0x000fe20000400000 */
[----:B------:R3:W5:Y:S01]  /*6060*/  MUFU.EX2 R10, R49 ;  /* 0x00000031000a7308 */ /* 0x0007620000000800 */
[----:B----4-:R-:W-:Y:S01]  /*6070*/  @!P5 FMUL R19, R19, R19 ;  /* 0x000000131313d220 */ /* 0x010fe20000400000 */
[----:B------:R-:W-:Y:S01]  /*6080*/  FSETP.GEU.AND P5, PT, R13, -126, PT ;  /* 0xc2fc00000d00780b */ /* 0x000fe20003fae000 */
[----:B-1----:R-:W-:Y:S01]  /*6090*/  FADD R45, R20, R25 ;  /* 0x00000019142d7221 */ /* 0x002fe20000000000 */
[----:B------:R-:W-:Y:S01]  /*60a0*/  FADD R20, R26, R17 ;  /* 0x000000111a147221 */ /* 0x000fe20000000000 */
[----:B------:R-:W-:Y:S01]  /*60b0*/  FADD R23, R32, R19 ;  /* 0x0000001320177221 */ /* 0x000fe20000000000 */
[----:B------:R-:W-:Y:S01]  /*60c0*/  F2FP.BF16.F32.PACK_AB R26, R29, R26 ;  /* 0x0000001a1d1a723e */ /* 0x000fe200000010ff */
[----:B------:R-:W-:Y:S01]  /*60d0*/  @!P3 FMUL R53, R53, 0.5 ;  /* 0x3f0000003535b820 */ /* 0x000fe20000400000 */
[----:B------:R-:W1:Y:S01]  /*60e0*/  MUFU.EX2 R9, R52 ;  /* 0x0000003400097308 */ /* 0x000e620000000800 */
[----:B--2---:R-:W-:Y:S01]  /*60f0*/  @!P2 FMUL R14, R14, R14 ;  /* 0x0000000e0e0ea220 */ /* 0x004fe20000400000 */
[----:B------:R-:W-:Y:S01]  /*6100*/  FSETP.GEU.AND P2, PT, R16, -126, PT ;  /* 0xc2fc00001000780b */ /* 0x000fe20003f4e000 */
[----:B---3--:R-:W-:Y:S01]  /*6110*/  FADD R49, R21, R22 ;  /* 0x0000001615317221 */ /* 0x008fe20000000000 */
[----:B------:R-:W-:Y:S01]  /*6120*/  FADD R28, R28, R45 ;  /* 0x0000002d1c1c7221 */ /* 0x000fe20000000000 */
[----:B------:R-:W-:Y:S01]  /*6130*/  FADD R21, R29, R14 ;  /* 0x0000000e1d157221 */ /* 0x000fe20000000000 */
[----:B------:R-:W-:Y:S01]  /*6140*/  F2FP.BF16.F32.PACK_AB R45, R46, R97 ;  /* 0x000000612e2d723e */ /* 0x000fe200000010ff */
[----:B------:R-:W-:Y:S01]  /*6150*/  @!P5 FMUL R13, R13, 0.5 ;  /* 0x3f0000000d0dd820 */ /* 0x000fe20000400000 */
[----:B------:R2:W3:Y:S01]  /*6160*/  MUFU.EX2 R8, R53 ;  /* 0x0000003500087308 */ /* 0x0004e20000000800 */
[----:B-----5:R-:W-:Y:S01]  /*6170*/  @!P4 FMUL R10, R10, R10 ;  /* 0x0000000a0a0ac220 */ /* 0x020fe20000400000 */
[----:B------:R-:W-:Y:S01]  /*6180*/  FADD R49, R40, R49 ;  /* 0x0000003128317221 */ /* 0x000fe20000000000 */
[----:B------:R-:W-:-:S02]  /*6190*/  F2FP.BF16.F32.PACK_AB R46, R14, R17 ;  /* 0x000000110e2e723e */ /* 0x000fc400000010ff */
[----:B------:R-:W-:Y:S01]  /*61a0*/  FADD R25, R33, R10 ;  /* 0x0000000a21197221 */ /* 0x000fe20000000000 */
[----:B------:R-:W-:Y:S01]  /*61b0*/  FADD R28, R28, R49 ;  /* 0x000000311c1c7221 */ /* 0x000fe20000000000 */
[----:B------:R-:W-:Y:S01]  /*61c0*/  @!P2 FMUL R16, R16, 0.5 ;  /* 0x3f0000001010a820 */ /* 0x000fe20000400000 */
[----:B------:R-:W4:Y:S01]  /*61d0*/  MUFU.EX2 R13, R13 ;  /* 0x0000000d000d7308 */ /* 0x000f220000000800 */
[----:B-1----:R-:W-:Y:S01]  /*61e0*/  @!P6 FMUL R9, R9, R9 ;  /* 0x000000090909e220 */ /* 0x002fe20000400000 */
[----:B------:R-:W-:Y:S01]  /*61f0*/  FADD R18, R18, R25 ;  /* 0x0000001912127221 */ /* 0x000fe20000000000 */
[----:B--2---:R-:W-:Y:S02]  /*6200*/  F2FP.BF16.F32.PACK_AB R53, R54, R51 ;  /* 0x000000333635723e */ /* 0x004fe400000010ff */
[----:B------:R-:W-:Y:S01]  /*6210*/  FADD R27, R36, R9 ;  /* 0x00000009241b7221 */ /* 0x000fe20000000000 */
[----:B------:R-:W-:Y:S02]  /*6220*/  F2FP.BF16.F32.PACK_AB R25, R31, R30 ;  /* 0x0000001e1f19723e */ /* 0x000fe400000010ff */
[----:B------:R1:W2:Y:S01]  /*6230*/  MUFU.EX2 R41, R16 ;  /* 0x0000001000297308 */ /* 0x0002a20000000800 */
[----:B---3--:R-:W-:Y:S01]  /*6240*/  @!P3 FMUL R8, R8, R8 ;  /* 0x000000080808b220 */ /* 0x008fe20000400000 */
[----:B------:R-:W-:Y:S01]  /*6250*/  FADD R27, R20, R27 ;  /* 0x0000001b141b7221 */ /* 0x000fe20000000000 */
[----:B------:R-:W-:-:S02]  /*6260*/  F2FP.BF16.F32.PACK_AB R52, R10, R19 ;  /* 0x000000130a34723e */ /* 0x000fc400000010ff */
[----:B------:R-:W-:Y:S01]  /*6270*/  FADD R22, R37, R8 ;  /* 0x0000000825167221 */ /* 0x000fe20000000000 */
[----:B------:R-:W-:Y:S01]  /*6280*/  F2FP.BF16.F32.PACK_AB R54, R8, R9 ;  /* 0x000000090836723e */ /* 0x000fe200000010ff */
[----:B-1----:R-:W-:Y:S02]  /*6290*/  FADD R16, R24, R11 ;  /* 0x0000000b18107221 */ /* 0x002fe40000000000 */
[----:B------:R-:W-:Y:S01]  /*62a0*/  FADD R21, R21, R22 ;  /* 0x0000001615157221 */ /* 0x000fe20000000000 */
[----:B----4-:R-:W-:Y:S01]  /*62b0*/  @!P5 FMUL R13, R13, R13 ;  /* 0x0000000d0d0dd220 */ /* 0x010fe20000400000 */
[----:B------:R-:W-:Y:S01]  /*62c0*/  F2FP.BF16.F32.PACK_AB R24, R15, R24 ;  /* 0x000000180f18723e */ /* 0x000fe200000010ff */
[----:B------:R-:W-:Y:S01]  /*62d0*/  FADD R16, R16, R23 ;  /* 0x0000001710107221 */ /* 0x000fe20000000000 */
[----:B------:R-:W-:Y:S01]  /*62e0*/  FADD R21, R18, R21 ;  /* 0x0000001512157221 */ /* 0x000fe20000000000 */
[-C--:B------:R-:W-:Y:S01]  /*62f0*/  FMUL R88, R88, R13.reuse ;  /* 0x0000000d58587220 */ /* 0x080fe20000400000 */
[----:B------:R-:W-:Y:S01]  /*6300*/  FMUL R89, R89, R13 ;  /* 0x0000000d59597220 */ /* 0x000fe20000400000 */
[----:B------:R-:W-:Y:S01]  /*6310*/  FADD R16, R16, R27 ;  /* 0x0000001b10107221 */ /* 0x000fe20000000000 */
[----:B--2---:R-:W-:Y:S01]  /*6320*/  @!P2 FMUL R41, R41, R41 ;  /* 0x000000292929a220 */ /* 0x004fe20000400000 */
[----:B------:R-:W-:Y:S01]  /*6330*/  F2FP.BF16.F32.PACK_AB R27, R35, R34 ;  /* 0x00000022231b723e */ /* 0x000fe200000010ff */
[----:B------:R-:W-:Y:S01]  /*6340*/  FMUL R92, R92, R13 ;  /* 0x0000000d5c5c7220 */ /* 0x000fe20000400000 */
[----:B------:R-:W-:Y:S01]  /*6350*/  FADD R16, R16, R21 ;  /* 0x0000001510107221 */ /* 0x000fe20000000000 */
[----:B------:R-:W-:Y:S01]  /*6360*/  FFMA R6, R41, R6, R28 ;  /* 0x0000000629067223 */ /* 0x000fe2000000001c */
[-C--:B------:R-:W-:Y:S01]  /*6370*/  FMUL R90, R90, R41.reuse ;  /* 0x000000295a5a7220 */ /* 0x080fe20000400000 */
[-C--:B------:R-:W-:Y:S01]  /*6380*/  FMUL R91, R91, R41.reuse ;  /* 0x000000295b5b7220 */ /* 0x080fe20000400000 */
[----:B------:R-:W-:Y:S01]  /*6390*/  FFMA R2, R13, R2, R16 ;  /* 0x000000020d027223 */ /* 0x000fe20000000010 */
[----:B------:R-:W-:Y:S01]  /*63a0*/  SHF.L.U32 R16, R7, 0x1f, RZ ;  /* 0x0000001f07107819 */ /* 0x000fe200000006ff */
[-C--:B------:R-:W-:Y:S01]  /*63b0*/  FMUL R94, R94, R41.reuse ;  /* 0x000000295e5e7220 */ /* 0x080fe20000400000 */
[-C--:B------:R-:W-:Y:S01]  /*63c0*/  FMUL R95, R95, R41.reuse ;  /* 0x000000295f5f7220 */ /* 0x080fe20000400000 */
        /* <DEDUP_REMOVED lines=34> */
[----:B-1----:R-:W-:Y:S06]  /*65f0*/  @!P0 BRA `(.L_x_39) ;  /* 0x0000000000048947 */ /* 0x002fec0003800000 */
[----:B------:R-:W-:Y:S01]  /*6600*/  BPT.TRAP 0x1 ;  /* 0x000000040000795c */ /* 0x000fe20000300000 */
.L_x_39:
[----:B--2---:R-:W-:Y:S05]  /*6610*/  @P2 BRA `(.L_x_40) ;  /* 0x0000000000082947 */ /* 0x004fea0003800000 */
[----:B------:R-:W1:Y:S02]  /*6620*/  SYNCS.PHASECHK.TRANS64.TRYWAIT P2, [UR10+0x11800], R16 ;  /* 0x01180010ff0075a7 */ /* 0x000e64000804014a */
[----:B-1----:R-:W-:Y:S05]  /*6630*/  @!P2 BRA `(.L_x_41) ;  /* 0x0000003c00b4a947 */ /* 0x002fea0003800000 */
.L_x_40:
        /* <DEDUP_REMOVED lines=103> */
.L_x_42:
[----:B------:R-:W-:-:S04]  /*6cb0*/  ULEA UR10, UR4, UR36, 0x3 ;  /* 0x00000024040a7291 */ /* 0x000fc8000f8e183f */
[----:B------:R-:W-:-:S04]  /*6cc0*/  UIADD3 UR10, UR10, 0x11828, URZ ;  /* 0x000118280a0a7890 */ /* 0x000fc8000fffe03f */
[----:B------:R-:W-:-:S09]  /*6cd0*/  UPRMT UR10, URZ, 0x654, UR10 ;  /* 0x000006543f0a7896 */ /* 0x000fd2000800000a */
[----:B------:R-:W-:Y:S01]  /*6ce0*/  SYNCS.ARRIVE.TRANS64.RED.A1T0 RZ, [UR10], RZ ;  /* 0x000000ffffff79a7 */ /* 0x000fe2000810040a */
[----:B------:R-:W-:Y:S05]  /*6cf0*/  @P1 BRA `(.L_x_43) ;  /* 0x0000000000041947 */ /* 0x000fea0003800000 */
[----:B------:R-:W-:Y:S01]  /*6d00*/  BPT.TRAP 0x1 ;  /* 0x000000040000795c */ /* 0x000fe20000300000 */
.L_x_43:
[----:B------:R-:W-:-:S04]  /*6d10*/  UIADD3 UR4, UR4, 0x1, URZ ;  /* 0x0000000104047890 */ /* 0x000fc8000fffe03f */
[----:B------:R-:W-:-:S04]  /*6d20*/  UISETP.NE.AND UP0, UPT, UR4, 0x5, UPT ;  /* 0x000000050400788c */ /* 0x000fc8000bf05270 */
[----:B------:R-:W-:Y:S01]  /*6d30*/  USEL UR10, UR4, URZ, UP0 ;  /* 0x0000003f040a7287 */ /* 0x000fe20008000000 */
[----:B------:R-:W-:Y:S11]  /*6d40*/  @!P0 BRA `(.L_x_44) ;  /* 0x0000000000048947 */ /* 0x000ff60003800000 */
[----:B------:R-:W-:Y:S01]  /*6d50*/  BPT.TRAP 0x1 ;  /* 0x000000040000795c */ /* 0x000fe20000300000 */
.L_x_44:
[----:B------:R-:W-:-:S04]  /*6d60*/  ULEA UR4, UR10, UR36, 0x3 ;  /* 0x000000240a047291 */ /* 0x000fc8000f8e183f */
[----:B------:R-:W-:-:S04]  /*6d70*/  UIADD3 UR4, UR4, 0x11828, URZ ;  /* 0x0001182804047890 */ /* 0x000fc8000fffe03f */
[----:B------:R-:W-:-:S09]  /*6d80*/  UPRMT UR4, URZ, 0x654, UR4 ;  /* 0x000006543f047896 */ /* 0x000fd20008000004 */
[----:B------:R-:W-:Y:S01]  /*6d90*/  SYNCS.ARRIVE.TRANS64.RED.A1T0 RZ, [UR4], RZ ;  /* 0x000000ffffff79a7 */ /* 0x000fe20008100404 */
[----:B------:R-:W-:Y:S05]  /*6da0*/  @P1 BRA `(.L_x_45) ;  /* 0x0000000000041947 */ /* 0x000fea0003800000 */
[----:B------:R-:W-:Y:S01]  /*6db0*/  BPT.TRAP 0x1 ;  /* 0x000000040000795c */ /* 0x000fe20000300000 */
.L_x_45:
[----:B------:R-:W-:Y:S01]  /*6dc0*/  UIADD3 UR7, UR7, 0x1, URZ ;  /* 0x0000000107077890 */ /* 0x000fe2000fffe03f */
[C---:B------:R-:W-:Y:S01]  /*6dd0*/  ISETP.GT.AND P2, PT, R3.reuse, 0x1, PT ;  /* 0x000000010300780c */ /* 0x040fe20003f44270 */
[----:B------:R-:W-:Y:S01]  /*6de0*/  UIADD3 UR4, UR10, 0x1, URZ ;  /* 0x000000010a047890 */ /* 0x000fe2000fffe03f */
[----:B------:R-:W-:Y:S01]  /*6df0*/  IADD3 R3, R3, -0x1, RZ ;  /* 0xffffffff03037810 */ /* 0x000fe20007ffe0ff */
[----:B------:R-:W-:Y:S01]  /*6e00*/  UISETP.NE.AND UP1, UPT, UR7, 0x5, UPT ;  /* 0x000000050700788c */ /* 0x000fe2000bf25270 */
[----:B------:R-:W-:Y:S01]  /*6e10*/  VIADD R0, R0, 0x40 ;  /* 0x0000004000007836 */ /* 0x000fe20000000000 */
[----:B------:R-:W-:Y:S01]  /*6e20*/  UISETP.NE.AND UP0, UPT, UR4, 0x5, UPT ;  /* 0x000000050400788c */ /* 0x000fe2000bf05270 */
[----:B------:R-:W-:Y:S01]  /*6e30*/  MOV R8, R4 ;  /* 0x0000000400087202 */ /* 0x000fe20000000f00 */
[----:B------:R-:W-:Y:S01]  /*6e40*/  USEL UR10, URZ, 0x1, UP1 ;  /* 0x000000013f0a7887 */ /* 0x000fe20008800000 */
[----:B-1----:R-:W-:Y:S01]  /*6e50*/  IMAD.MOV.U32 R9, RZ, RZ, R5 ;  /* 0x000000ffff097224 */ /* 0x002fe200078e0005 */
[----:B------:R-:W-:-:S02]  /*6e60*/  USEL UR4, UR4, URZ, UP0 ;  /* 0x0000003f04047287 */ /* 0x000fc40008000000 */
[----:B------:R-:W-:Y:S02]  /*6e70*/  USEL UR7, UR7, URZ, UP1 ;  /* 0x0000003f07077287 */ /* 0x000fe40008800000 */
[----:B------:R-:W-:Y:S01]  /*6e80*/  LOP3.LUT R7, R7, UR10, RZ, 0x3c, !PT ;  /* 0x0000000a07077c12 */ /* 0x000fe2000f8e3cff */
[----:B------:R-:W-:Y:S09]  /*6e90*/  @P2 BRA `(.L_x_46) ;  /* 0xffffffdc00682947 */ /* 0x000ff2000383ffff */
.L_x_35:
[----:B------:R-:W1:Y:S01]  /*6ea0*/  SHFL.BFLY PT, R3, R2, 0x1, 0x1f ;  /* 0x0c201f0002037f89 */ /* 0x000e6200000e0000 */
[----:B------:R-:W-:Y:S01]  /*6eb0*/  BSSY B0, `(.L_x_47) ;  /* 0x0000023000007945 */ /* 0x000fe20003800000 */
[----:B------:R-:W-:Y:S01]  /*6ec0*/  MOV R9, 0x7f800000 ;  /* 0x7f80000000097802 */ /* 0x000fe20000000f00 */
[----:B------:R-:W-:Y:S01]  /*6ed0*/  IMAD.MOV.U32 R8, RZ, RZ, 0x3f800000 ;  /* 0x3f800000ff087424 */ /* 0x000fe200078e00ff */
[----:B------:R-:W2:Y:S01]  /*6ee0*/  SHFL.BFLY PT, R7, R6, 0x1, 0x1f ;  /* 0x0c201f0006077f89 */ /* 0x000ea200000e0000 */
[----:B------:R-:W-:Y:S02]  /*6ef0*/  IMAD.MOV.U32 R11, RZ, RZ, 0x7f800000 ;  /* 0x7f800000ff0b7424 */ /* 0x000fe400078e00ff */
[----:B-1----:R-:W-:Y:S01]  /*6f00*/  FADD R3, R3, R2 ;  /* 0x0000000203037221 */ /* 0x002fe20000000000 */
[----:B--2---:R-:W-:-:S04]  /*6f10*/  FADD R16, R7, R6 ;  /* 0x0000000607107221 */ /* 0x004fc80000000000 */
[----:B------:R-:W1:Y:S04]  /*6f20*/  SHFL.BFLY PT, R0, R3, 0x2, 0x1f ;  /* 0x0c401f0003007f89 */ /* 0x000e6800000e0000 */
[----:B------:R-:W2:Y:S01]  /*6f30*/  SHFL.BFLY PT, R17, R16, 0x2, 0x1f ;  /* 0x0c401f0010117f89 */ /* 0x000ea200000e0000 */
[C---:B-1----:R-:W-:Y:S01]  /*6f40*/  FSETP.NE.AND P0, PT, R3.reuse, -R0, PT ;  /* 0x800000000300720b */ /* 0x042fe20003f05000 */
[----:B------:R-:W-:Y:S01]  /*6f50*/  FADD R6, R3, R0 ;  /* 0x0000000003067221 */ /* 0x000fe20000000000 */
[----:B------:R-:W-:Y:S01]  /*6f60*/  MOV R0, 0x3f800000 ;  /* 0x3f80000000007802 */ /* 0x000fe20000000f00 */
[----:B--2---:R-:W-:-:S10]  /*6f70*/  FADD R7, R16, R17 ;  /* 0x0000001110077221 */ /* 0x004fd40000000000 */
[----:B------:R-:W-:Y:S05]  /*6f80*/  @!P0 BRA `(.L_x_48) ;  /* 0x0000000000548947 */ /* 0x000fea0003800000 */
[----:B------:R-:W-:Y:S01]  /*6f90*/  IADD3 R0, R6, 0x1800000, RZ ;  /* 0x0180000006007810 */ /* 0x000fe20007ffe0ff */
[----:B------:R-:W-:Y:S03]  /*6fa0*/  BSSY B1, `(.L_x_49) ;  /* 0x000000c000017945 */ /* 0x000fe60003800000 */
[----:B------:R-:W-:-:S04]  /*6fb0*/  LOP3.LUT R0, R0, 0x7f800000, RZ, 0xc0, !PT ;  /* 0x7f80000000007812 */ /* 0x000fc800078ec0ff */
[----:B------:R-:W-:-:S13]  /*6fc0*/  ISETP.GT.U32.AND P0, PT, R0, 0x1ffffff, PT ;  /* 0x01ffffff0000780c */ /* 0x000fda0003f04070 */
[----:B------:R-:W-:Y:S05]  /*6fd0*/  @P0 BRA `(.L_x_50) ;  /* 0x0000000000100947 */ /* 0x000fea0003800000 */
[----:B------:R-:W-:Y:S01]  /*6fe0*/  IMAD.MOV.U32 R2, RZ, RZ, R6 ;  /* 0x000000ffff027224 */ /* 0x000fe200078e0006 */
[----:B------:R-:W-:-:S07]  /*6ff0*/  MOV R15, 0x7010 ;  /* 0x00007010000f7802 */ /* 0x000fce0000000f00 */
[----:B------:R-:W-:Y:S05]  /*7000*/  CALL.REL.NOINC `($__internal_0_$__cuda_sm20_rcp_rn_f32_slowpath) ;  /* 0x0000003400e87944 */ /* 0x000fea0003c00000 */
[----:B------:R-:W-:Y:S05]  /*7010*/  BRA `(.L_x_51) ;  /* 0x0000000000107947 */ /* 0x000fea0003800000 */
.L_x_50:
[----:B------:R-:W1:Y:S02]  /*7020*/  MUFU.RCP R3, R6 ;  /* 0x0000000600037308 */ /* 0x000e640000001000 */
[----:B-1----:R-:W-:-:S04]  /*7030*/  FFMA R0, R6, R3, -1 ;  /* 0xbf80000006007423 */ /* 0x002fc80000000003 */
[----:B------:R-:W-:-:S04]  /*7040*/  FADD.FTZ R0, -R0, -RZ ;  /* 0x800000ff00007221 */ /* 0x000fc80000010100 */
[----:B------:R-:W-:-:S07]  /*7050*/  FFMA R0, R3, R0, R3 ;  /* 0x0000000003007223 */ /* 0x000fce0000000003 */
.L_x_51:
[----:B------:R-:W-:Y:S05]  /*7060*/  BSYNC B1 ;  /* 0x0000000000017941 */ /* 0x000fea0003800000 */
.L_x_49:
[----:B------:R-:W-:Y:S01]  /*7070*/  FSETP.GEU.AND P0, PT, |R6|, 1.175494350822287508e-38, PT ;  /* 0x008000000600780b */ /* 0x000fe20003f0e200 */
[----:B------:R-:W-:-:S12]  /*7080*/  ULDC UR4, c[0x0][0x600] ;  /* 0x0001800000047ab9 */ /* 0x000fd80000000800 */
[----:B------:R-:W-:-:S04]  /*7090*/  @!P0 FMUL R6, R6, 16777216 ;  /* 0x4b80000006068820 */ /* 0x000fc80000400000 */
[----:B------:R-:W1:Y:S02]  /*70a0*/  MUFU.LG2 R2, R6 ;  /* 0x0000000600027308 */ /* 0x000e640000000c00 */
[----:B-1----:R-:W-:-:S04]  /*70b0*/  @!P0 FADD R2, R2, -24 ;  /* 0xc1c0000002028421 */ /* 0x002fc80000000000 */
[----:B------:R-:W-:-:S04]  /*70c0*/  FMUL R11, R2, 0.69314718246459960938 ;  /* 0x3f317218020b7820 */ /* 0x000fc80000400000 */
[----:B------:R-:W-:-:S07]  /*70d0*/  FFMA R11, R4, UR4, R11 ;  /* 0x00000004040b7c23 */ /* 0x000fce000800000b */
.L_x_48:
[----:B------:R-:W-:Y:S05]  /*70e0*/  BSYNC B0 ;  /* 0x0000000000007941 */ /* 0x000fea0003800000 */
.L_x_47:
[----:B------:R-:W-:Y:S01]  /*70f0*/  FSETP.NE.AND P0, PT, R16, -R17, PT ;  /* 0x800000111000720b */ /* 0x000fe20003f05000 */
[----:B------:R-:W-:Y:S01]  /*7100*/  ULDC UR4, c[0x0][0x608] ;  /* 0x0001820000047ab9 */ /* 0x000fe20000000800 */
[----:B------:R-:W-:Y:S01]  /*7110*/  BSSY B0, `(.L_x_52) ;  /* 0x000002d000007945 */ /* 0x000fe20003800000 */
[----:B------:R-:W-:-:S04]  /*7120*/  FMUL R0, R0, UR4 ;  /* 0x0000000400007c20 */ /* 0x000fc80008400000 */
        /* <DEDUP_REMOVED lines=20> */
[----:B------:R-:W-:Y:S06]  /*7270*/  @!P0 BRA `(.L_x_53) ;  /* 0x0000000000588947 */ /* 0x000fec0003800000 */
        /* <DEDUP_REMOVED lines=8> */
[----:B------:R-:W-:Y:S01]  /*7300*/  MOV R8, R0 ;  /* 0x0000000000087202 */ /* 0x000fe20000000f00 */
[----:B------:R-:W-:Y:S06]  /*7310*/  BRA `(.L_x_56) ;  /* 0x0000000000107947 */ /* 0x000fec0003800000 */
.L_x_55:
[----:B------:R-:W1:Y:S02]  /*7320*/  MUFU.RCP R8, R7 ;  /* 0x0000000700087308 */ /* 0x000e640000001000 */
[----:B-1----:R-:W-:-:S04]  /*7330*/  FFMA R0, R7, R8, -1 ;  /* 0xbf80000007007423 */ /* 0x002fc80000000008 */
[----:B------:R-:W-:-:S04]  /*7340*/  FADD.FTZ R3, -R0, -RZ ;  /* 0x800000ff00037221 */ /* 0x000fc80000010100 */
[----:B------:R-:W-:-:S07]  /*7350*/  FFMA R8, R8, R3, R8 ;  /* 0x0000000308087223 */ /* 0x000fce0000000008 */
.L_x_56:
[----:B------:R-:W-:Y:S05]  /*7360*/  BSYNC B1 ;  /* 0x0000000000017941 */ /* 0x000fea0003800000 */
.L_x_54:
[----:B------:R-:W-:Y:S01]  /*7370*/  FSETP.GEU.AND P0, PT, |R7|, 1.175494350822287508e-38, PT ;  /* 0x008000000700780b */ /* 0x000fe20003f0e200 */
[----:B------:R-:W-:-:S12]  /*7380*/  ULDC UR4, c[0x0][0x600] ;  /* 0x0001800000047ab9 */ /* 0x000fd80000000800 */
[----:B------:R-:W-:-:S04]  /*7390*/  @!P0 FMUL R7, R7, 16777216 ;  /* 0x4b80000007078820 */ /* 0x000fc80000400000 */
[----:B------:R-:W1:Y:S02]  /*73a0*/  MUFU.LG2 R0, R7 ;  /* 0x0000000700007308 */ /* 0x000e640000000c00 */
[----:B-1----:R-:W-:-:S04]  /*73b0*/  @!P0 FADD R0, R0, -24 ;  /* 0xc1c0000000008421 */ /* 0x002fc80000000000 */
[----:B------:R-:W-:-:S04]  /*73c0*/  FMUL R0, R0, 0.69314718246459960938 ;  /* 0x3f31721800007820 */ /* 0x000fc80000400000 */
[----:B------:R-:W-:-:S07]  /*73d0*/  FFMA R9, R5, UR4, R0 ;  /* 0x0000000405097c23 */ /* 0x000fce0008000000 */
.L_x_53:
[----:B------:R-:W-:Y:S05]  /*73e0*/  BSYNC B0 ;  /* 0x0000000000007941 */ /* 0x000fea0003800000 */
.L_x_52:
[----:B------:R-:W-:Y:S01]  /*73f0*/  UISETP.NE.AND UP0, UPT, UR37, 0x1, UPT ;  /* 0x000000012500788c */ /* 0x000fe2000bf05270 */
[----:B------:R-:W1:Y:S01]  /*7400*/  S2R R2, SR_TID.X ;  /* 0x0000000000027919 */ /* 0x000e620000002100 */
[----:B------:R-:W-:Y:S02]  /*7410*/  ULDC.64 UR8, c[0x0][0x208] ;  /* 0x0000820000087ab9 */ /* 0x000fe40000000a00 */
[----:B------:R-:W-:-:S06]  /*7420*/  USEL UR4, URZ, 0x1, UP0 ;  /* 0x000000013f047887 */ /* 0x000fcc0008000000 */
[----:B------:R-:W-:Y:S01]  /*7430*/  IMAD.U32 R0, RZ, RZ, UR4 ;  /* 0x00000004ff007e24 */ /* 0x000fe2000f8e00ff */
[----:B------:R-:W-:Y:S02]  /*7440*/  ULDC UR4, c[0x0][0x608] ;  /* 0x0001820000047ab9 */ /* 0x000fe40000000800 */
[----:B------:R-:W-:Y:S02]  /*7450*/  FMUL R8, R8, UR4 ;  /* 0x0000000408087c20 */ /* 0x000fe40008400000 */
[----:B------:R-:W-:Y:S02]  /*7460*/  SHF.L.U32 R0, R0, 0x1f, RZ ;  /* 0x0000001f00007819 */ /* 0x000fe400000006ff */
[-C--:B------:R-:W-:Y:S01]  /*7470*/  FMUL R90, R90, R8.reuse ;  /* 0x000000085a5a7220 */ /* 0x080fe20000400000 */
[-C--:B------:R-:W-:Y:S01]  /*7480*/  FMUL R44, R91, R8.reuse ;  /* 0x000000085b2c7220 */ /* 0x080fe20000400000 */
[----:B------:R-:W2:Y:S01]  /*7490*/  SYNCS.PHASECHK.TRANS64.TRYWAIT P0, [UR28+0x8], R0 ;  /* 0x00000800ff0075a7 */ /* 0x000ea2000800015c */
[-C--:B------:R-:W-:Y:S01]  /*74a0*/  FMUL R94, R94, R8.reuse ;  /* 0x000000085e5e7220 */ /* 0x080fe20000400000 */
[-C--:B------:R-:W-:Y:S01]  /*74b0*/  FMUL R46, R95, R8.reuse ;  /* 0x000000085f2e7220 */ /* 0x080fe20000400000 */
[-C--:B------:R-:W-:Y:S01]  /*74c0*/  FMUL R82, R82, R8.reuse ;  /* 0x0000000852527220 */ /* 0x080fe20000400000 */
[-C--:B------:R-:W-:Y:S01]  /*74d0*/  FMUL R48, R83, R8.reuse ;  /* 0x0000000853307220 */ /* 0x080fe20000400000 */
[-C--:B------:R-:W-:Y:S01]  /*74e0*/  FMUL R86, R86, R8.reuse ;  /* 0x0000000856567220 */ /* 0x080fe20000400000 */
[----:B------:R-:W-:Y:S01]  /*74f0*/  FMUL R50, R87, R8 ;  /* 0x0000000857327220 */ /* 0x000fe20000400000 */
[----:B-1----:R-:W-:-:S02]  /*7500*/  LOP3.LUT P1, R18, R2, 0x3, RZ, 0xc0, !PT ;  /* 0x0000000302127812 */ /* 0x002fc4000782c0ff */
[----:B------:R-:W-:Y:S01]  /*7510*/  LOP3.LUT R16, R2, 0x7f, RZ, 0xc0, !PT ;  /* 0x0000007f02107812 */ /* 0x000fe200078ec0ff */
[----:B--2---:R-:W-:Y:S10]  /*7520*/  @!P0 BRA `(.L_x_57) ;  /* 0x0000003000108947 */ /* 0x004ff40003800000 */
.L_x_113:
[----:B------:R-:W-:Y:S01]  /*7530*/  USHF.L.U32 UR42, UR42, 0x6, URZ ;  /* 0x000000062a2a7899 */ /* 0x000fe2000800063f */
[----:B------:R-:W-:Y:S01]  /*7540*/  BSSY B0, `(.L_x_58) ;  /* 0x0000018000007945 */ /* 0x000fe20003800000 */
[----:B------:R-:W-:-:S03]  /*7550*/  SHF.R.U32.HI R17, RZ, 0x5, R16 ;  /* 0x00000005ff117819 */ /* 0x000fc60000011610 */
[----:B------:R-:W-:Y:S07]  /*7560*/  @P1 BRA `(.L_x_59) ;  /* 0x0000000000541947 */ /* 0x000fee0003800000 */
[----:B------:R-:W2:Y:S01]  /*7570*/  S2UR UR4, SR_CTAID.Y ;  /* 0x00000000000479c3 */ /* 0x000ea20000002600 */
[----:B-1----:R-:W-:Y:S01]  /*7580*/  SHF.R.U32.HI R0, RZ, 0x2, R2 ;  /* 0x00000002ff007819 */ /* 0x002fe20000011602 */
[----:B------:R-:W-:Y:S01]  /*7590*/  ULDC.64 UR6, c[0x0][0x688] ;  /* 0x0001a20000067ab9 */ /* 0x000fe20000000a00 */
[----:B------:R-:W-:Y:S02]  /*75a0*/  SHF.L.U32 R3, R17, 0x4, RZ ;  /* 0x0000000411037819 */ /* 0x000fe400000006ff */
[----:B------:R-:W-:-:S03]  /*75b0*/  LOP3.LUT R0, R0, 0x7, RZ, 0xc0, !PT ;  /* 0x0000000700007812 */ /* 0x000fc600078ec0ff */
[----:B------:R-:W1:Y:S01]  /*75c0*/  S2UR UR5, SR_CTAID.Z ;  /* 0x00000000000579c3 */ /* 0x000e620000002700 */
[----:B------:R-:W-:-:S05]  /*75d0*/  LOP3.LUT R0, R3, 0xfffffff0, R0, 0xe2, !PT ;  /* 0xfffffff003007812 */ /* 0x000fca00078ee200 */
[----:B------:R-:W-:-:S05]  /*75e0*/  VIADD R3, R0, UR42 ;  /* 0x0000002a00037c36 */ /* 0x000fca0008000000 */
[----:B------:R-:W-:Y:S01]  /*75f0*/  IADD3 R2, R3, 0x8, RZ ;  /* 0x0000000803027810 */ /* 0x000fe20007ffe0ff */
[----:B--2---:R-:W-:-:S04]  /*7600*/  UIMAD UR4, UR4, UR6, UR42 ;  /* 0x00000006040472a4 */ /* 0x004fc8000f8e022a */
[----:B-1----:R-:W-:-:S03]  /*7610*/  UIMAD UR4, UR5, UR7, UR4 ;  /* 0x00000007050472a4 */ /* 0x002fc6000f8e0204 */
[----:B------:R-:W-:Y:S02]  /*7620*/  ULDC UR5, c[0x0][0x288] ;  /* 0x0000a20000057ab9 */ /* 0x000fe40000000800 */
[----:B------:R-:W-:Y:S02]  /*7630*/  ISETP.GE.U32.AND P0, PT, R3, UR5, PT ;  /* 0x0000000503007c0c */ /* 0x000fe4000bf06070 */
[----:B------:R-:W-:Y:S02]  /*7640*/  IADD3 R0, P2, R0, UR4, RZ ;  /* 0x0000000400007c10 */ /* 0x000fe4000ff5e0ff */
[----:B------:R-:W-:Y:S01]  /*7650*/  ISETP.GE.U32.AND P1, PT, R2, UR5, PT ;  /* 0x0000000502007c0c */ /* 0x000fe2000bf26070 */
[----:B------:R-:W-:Y:S02]  /*7660*/  ULDC.64 UR4, c[0x0][0x680] ;  /* 0x0001a00000047ab9 */ /* 0x000fe40000000a00 */
[----:B------:R-:W-:Y:S01]  /*7670*/  IMAD.X R3, RZ, RZ, RZ, P2 ;  /* 0x000000ffff037224 */ /* 0x000fe200010e06ff */
[----:B------:R-:W-:-:S04]  /*7680*/  LEA R2, P2, R0, UR4, 0x2 ;  /* 0x0000000400027c11 */ /* 0x000fc8000f8410ff */
[----:B------:R-:W-:-:S05]  /*7690*/  LEA.HI.X R3, R0, UR5, R3, 0x2, P2 ;  /* 0x0000000500037c11 */ /* 0x000fca00090f1403 */
[----:B------:R2:W-:Y:S04]  /*76a0*/  @!P0 STG.E desc[UR8][R2.64], R11 ;  /* 0x0000000b02008986 */ /* 0x0005e8000c101908 */
[----:B------:R2:W-:Y:S02]  /*76b0*/  @!P1 STG.E desc[UR8][R2.64+0x20], R9 ;  /* 0x0000200902009986 */ /* 0x0005e4000c101908 */
.L_x_59:
[----:B------:R-:W-:Y:S05]  /*76c0*/  BSYNC B0 ;  /* 0x0000000000007941 */ /* 0x000fea0003800000 */
.L_x_58:
[----:B------:R-:W-:Y:S01]  /*76d0*/  ULDC.64 UR4, c[0x0][0x730] ;  /* 0x0001cc0000047ab9 */ /* 0x000fe20000000a00 */
[-C--:B------:R-:W-:Y:S01]  /*76e0*/  FMUL R74, R74, R8.reuse ;  /* 0x000000084a4a7220 */ /* 0x080fe20000400000 */
[----:B------:R-:W-:Y:S01]  /*76f0*/  ISETP.NE.U32.AND P0, PT, RZ, UR4, PT ;  /* 0x00000004ff007c0c */ /* 0x000fe2000bf05070 */
[-C--:B------:R-:W-:Y:S01]  /*7700*/  FMUL R52, R75, R8.reuse ;  /* 0x000000084b347220 */ /* 0x080fe20000400000 */
[-C--:B------:R-:W-:Y:S01]  /*7710*/  FMUL R78, R78, R8.reuse ;  /* 0x000000084e4e7220 */ /* 0x080fe20000400000 */
[-C--:B------:R-:W-:Y:S01]  /*7720*/  FMUL R54, R79, R8.reuse ;  /* 0x000000084f367220 */ /* 0x080fe20000400000 */
[----:B------:R-:W-:Y:S01]  /*7730*/  ISETP.NE.AND.EX P0, PT, RZ, UR5, PT, P0 ;  /* 0x00000005ff007c0c */ /* 0x000fe2000bf05300 */
[-C--:B------:R-:W-:Y:S01]  /*7740*/  FMUL R66, R66, R8.reuse ;  /* 0x0000000842427220 */ /* 0x080fe20000400000 */
[-C--:B------:R-:W-:Y:S01]  /*7750*/  FMUL R96, R67, R8.reuse ;  /* 0x0000000843607220 */ /* 0x080fe20000400000 */
[-C--:B------:R-:W-:Y:S01]  /*7760*/  FMUL R70, R70, R8.reuse ;  /* 0x0000000846467220 */ /* 0x080fe20000400000 */
[-C--:B------:R-:W-:Y:S01]  /*7770*/  FMUL R98, R71, R8.reuse ;  /* 0x0000000847627220 */ /* 0x080fe20000400000 */
[-C--:B------:R-:W-:Y:S01]  /*7780*/  FMUL R58, R58, R8.reuse ;  /* 0x000000083a3a7220 */ /* 0x080fe20000400000 */
[-C--:B------:R-:W-:Y:S01]  /*7790*/  FMUL R100, R59, R8.reuse ;  /* 0x000000083b647220 */ /* 0x080fe20000400000 */
[-C--:B------:R-:W-:Y:S01]  /*77a0*/  FMUL R62, R62, R8.reuse ;  /* 0x000000083e3e7220 */ /* 0x080fe20000400000 */
[----:B------:R-:W-:-:S05]  /*77b0*/  FMUL R102, R63, R8 ;  /* 0x000000083f667220 */ /* 0x000fca0000400000 */
[----:B------:R-:W-:Y:S05]  /*77c0*/  @P0 BRA `(.L_x_60) ;  /* 0x0000000000200947 */ /* 0x000fea0003800000 */
[----:B------:R-:W-:Y:S02]  /*77d0*/  ULDC.64 UR4, c[0x0][0x728] ;  /* 0x0001ca0000047ab9 */ /* 0x000fe40000000a00 */
[----:B------:R-:W-:-:S04]  /*77e0*/  ISETP.NE.U32.AND P0, PT, RZ, UR4, PT ;  /* 0x00000004ff007c0c */ /* 0x000fc8000bf05070 */
[----:B------:R-:W-:-:S13]  /*77f0*/  ISETP.NE.AND.EX P0, PT, RZ, UR5, PT, P0 ;  /* 0x00000005ff007c0c */ /* 0x000fda000bf05300 */
[----:B------:R-:W-:Y:S05]  /*7800*/  @!P0 BRA `(.L_x_61) ;  /* 0x00000000000c8947 */ /* 0x000fea0003800000 */
[----:B-12---:R-:W1:Y:S02]  /*7810*/  LDC.64 R2, c[0x0][0x728] ;  /* 0x0001ca00ff027b82 */ /* 0x006e640000000a00 */
[----:B-1----:R4:W5:Y:S01]  /*7820*/  LDG.E R2, desc[UR8][R2.64] ;  /* 0x0000000802027981 */ /* 0x002962000c1e1900 */
[----:B------:R-:W-:Y:S05]  /*7830*/  BRA `(.L_x_60) ;  /* 0x0000000000047947 */ /* 0x000fea0003800000 */
.L_x_61:
[----:B--2---:R-:W3:Y:S02]  /*7840*/  LDC R2, c[0x0][0x720] ;  /* 0x0001c800ff027b82 */ /* 0x004ee40000000800 */
.L_x_60:
[----:B-1----:R-:W-:Y:S02]  /*7850*/  MOV R0, RZ ;  /* 0x000000ff00007202 */ /* 0x002fe40000000f00 */
[----:B---3-5:R-:W-:Y:S02]  /*7860*/  MOV R43, R2 ;  /* 0x00000002002b7202 */ /* 0x028fe40000000f00 */
[----:B------:R-:W-:-:S13]  /*7870*/  LOP3.LUT P0, RZ, R0, 0x9f, RZ, 0xc0, !PT ;  /* 0x0000009f00ff7812 */ /* 0x000fda000780c0ff */
[----:B------:R-:W-:Y:S05]  /*7880*/  @!P0 BRA `(.L_x_62) ;  /* 0x0000000000408947 */ /* 0x000fea0003800000 */
[----:B------:R-:W-:Y:S01]  /*7890*/  MOV R0, 0x0 ;  /* 0x0000000000007802 */ /* 0x000fe20000000f00 */
[----:B------:R-:W-:Y:S01]  /*78a0*/  ULDC.64 UR4, c[0x4][0x70] ;  /* 0x01001c0000047ab9 */ /* 0x000fe20000000a00 */
[----:B------:R-:W-:Y:S01]  /*78b0*/  ULDC.64 UR6, c[0x4][0x8] ;  /* 0x0100020000067ab9 */ /* 0x000fe20000000a00 */
[----:B------:R-:W-:Y:S01]  /*78c0*/  IMAD.U32 R4, RZ, RZ, UR4 ;  /* 0x00000004ff047e24 */ /* 0x000fe2000f8e00ff */
[----:B--2-4-:R1:W2:Y:S01]  /*78d0*/  LDC.64 R2, c[0x4][R0] ;  /* 0x0100000000027b82 */ /* 0x0142a20000000a00 */
[----:B------:R-:W-:Y:S01]  /*78e0*/  MOV R5, UR5 ;  /* 0x0000000500057c02 */ /* 0x000fe20008000f00 */
[----:B------:R-:W-:Y:S01]  /*78f0*/  ULDC.64 UR4, c[0x4][0x78] ;  /* 0x01001e0000047ab9 */ /* 0x000fe20000000a00 */
[----:B------:R-:W-:Y:S01]  /*7900*/  IMAD.U32 R10, RZ, RZ, UR6 ;  /* 0x00000006ff0a7e24 */ /* 0x000fe2000f8e00ff */
[----:B------:R-:W-:Y:S01]  /*7910*/  MOV R7, UR5 ;  /* 0x0000000500077c02 */ /* 0x000fe20008000f00 */
[----:B------:R-:W-:Y:S01]  /*7920*/  IMAD.U32 R6, RZ, RZ, UR4 ;  /* 0x00000004ff067e24 */ /* 0x000fe2000f8e00ff */
[----:B------:R-:W-:Y:S01]  /*7930*/  MOV R11, UR7 ;  /* 0x00000007000b7c02 */ /* 0x000fe20008000f00 */
[----:B------:R-:W-:Y:S01]  /*7940*/  IMAD.MOV.U32 R8, RZ, RZ, 0x70 ;  /* 0x00000070ff087424 */ /* 0x000fe200078e00ff */
[----:B------:R-:W-:Y:S01]  /*7950*/  MOV R12, 0x1 ;  /* 0x00000001000c7802 */ /* 0x000fe20000000f00 */
[----:B-1----:R-:W-:-:S07]  /*7960*/  IMAD.MOV.U32 R13, RZ, RZ, RZ ;  /* 0x000000ffff0d7224 */ /* 0x002fce00078e00ff */
[----:B------:R-:W-:-:S07]  /*7970*/  LEPC R20, `(.L_x_62) ;  /* 0x000000001014794e */ /* 0x000fce0000000000 */
[----:B--2---:R-:W-:Y:S05]  /*7980*/  CALL.ABS.NOINC R2 ;  /* 0x0000000002007343 */ /* 0x004fea0003c00000 */
.L_x_62:
[----:B------:R-:W-:Y:S01]  /*7990*/  MOV R19, UR36 ;  /* 0x0000002400137c02 */ /* 0x000fe20008000f00 */
[----:B------:R-:W-:-:S04]  /*79a0*/  IMAD.U32 R0, RZ, RZ, UR37 ;  /* 0x00000025ff007e24 */ /* 0x000fc8000f8e00ff */
[----:B------:R-:W-:-:S05]  /*79b0*/  IMAD R19, R0, 0x1100, R19 ;  /* 0x0000110000137824 */ /* 0x000fca00078e0213 */
[----:B------:R-:W-:-:S04]  /*79c0*/  IADD3 R22, R19, -0x1100, RZ ;  /* 0xffffef0013167810 */ /* 0x000fc80007ffe0ff */
        /* <DEDUP_REMOVED lines=18> */
.L_x_63:
[----:B------:R-:W1:Y:S01]  /*7af0*/  S2R R5, SR_TID.X ;  /* 0x0000000000057919 */ /* 0x000e620000002100 */
[----:B------:R-:W-:Y:S01]  /*7b00*/  ULDC.64 UR4, c[0x0][0x730] ;  /* 0x0001cc0000047ab9 */ /* 0x000fe20000000a00 */
[----:B------:R-:W-:Y:S01]  /*7b10*/  IADD3 R16, R16, 0x1f, RZ ;  /* 0x0000001f10107810 */ /* 0x000fe20007ffe0ff */
[----:B------:R-:W-:Y:S01]  /*7b20*/  IMAD R17, R17, 0x10, R18 ;  /* 0x0000001011117824 */ /* 0x000fe200078e0212 */
[----:B------:R-:W-:-:S04]  /*7b30*/  ISETP.NE.U32.AND P0, PT, RZ, UR4, PT ;  /* 0x00000004ff007c0c */ /* 0x000fc8000bf05070 */
[----:B------:R-:W-:-:S13]  /*7b40*/  ISETP.NE.AND.EX P0, PT, RZ, UR5, PT, P0 ;  /* 0x00000005ff007c0c */ /* 0x000fda000bf05300 */
[----:B------:R-:W3:Y:S01]  /*7b50*/  @P0 LDC R43, c[0x0][0x720] ;  /* 0x0001c800ff2b0b82 */ /* 0x000ee20000000800 */
[----:B------:R-:W-:Y:S02]  /*7b60*/  ISETP.GT.U32.AND P0, PT, R16, 0x3e, PT ;  /* 0x0000003e1000780c */ /* 0x000fe40003f04070 */
[----:B-1----:R-:W-:Y:S02]  /*7b70*/  SHF.L.U32 R0, R5, 0x4, RZ ;  /* 0x0000000405007819 */ /* 0x002fe400000006ff */
[----:B--2---:R-:W-:Y:S02]  /*7b80*/  SHF.R.U32.HI R2, RZ, 0x1, R5 ;  /* 0x00000001ff027819 */ /* 0x004fe40000011605 */
[C---:B----4-:R-:W-:Y:S02]  /*7b90*/  LOP3.LUT R3, R0.reuse, 0x40, RZ, 0xc0, !PT ;  /* 0x0000004000037812 */ /* 0x050fe400078ec0ff */
[----:B------:R-:W-:Y:S02]  /*7ba0*/  LOP3.LUT R0, R0, 0x80, RZ, 0xc0, !PT ;  /* 0x0000008000007812 */ /* 0x000fe400078ec0ff */
[----:B------:R-:W-:-:S02]  /*7bb0*/  LOP3.LUT R4, R3, 0x8, R2, 0xf8, !PT ;  /* 0x0000000803047812 */ /* 0x000fc400078ef802 */
[----:B------:R-:W-:Y:S01]  /*7bc0*/  SHF.L.U32 R3, R5, 0x1, RZ ;  /* 0x0000000105037819 */ /* 0x000fe200000006ff */
[----:B------:R-:W-:Y:S02]  /*7bd0*/  IMAD.U32 R2, R17, 0x10, R0 ;  /* 0x0000001011027824 */ /* 0x000fe400078e0000 */
[-C--:B---3--:R-:W-:Y:S01]  /*7be0*/  FMUL R0, R88, R43.reuse ;  /* 0x0000002b58007220 */ /* 0x088fe20000400000 */
[----:B------:R-:W-:Y:S01]  /*7bf0*/  LOP3.LUT R3, R4, 0x8, R3, 0x78, !PT ;  /* 0x0000000804037812 */ /* 0x000fe200078e7803 */
[-C--:B------:R-:W-:Y:S01]  /*7c00*/  FMUL R5, R44, R43.reuse ;  /* 0x0000002b2c057220 */ /* 0x080fe20000400000 */
[-C--:B------:R-:W-:Y:S01]  /*7c10*/  FMUL R4, R92, R43.reuse ;  /* 0x0000002b5c047220 */ /* 0x080fe20000400000 */
[----:B------:R-:W-:Y:S01]  /*7c20*/  FMUL R7, R26, R43 ;  /* 0x0000002b1a077220 */ /* 0x000fe20000400000 */
[----:B------:R-:W-:Y:S01]  /*7c30*/  IADD3 R8, R2, R3, RZ ;  /* 0x0000000302087210 */ /* 0x000fe20007ffe0ff */
        /* <DEDUP_REMOVED lines=40> */
[----:B------:R-:W-:Y:S06]  /*7ec0*/  @P0 BRA `(.L_x_64) ;  /* 0x0000000000040947 */ /* 0x000fec0003800000 */
[----:B------:R-:W-:-:S04]  /*7ed0*/  DEPBAR.LE SB0, 0x1 ;  /* 0x000080400000791a */ /* 0x000fc80000000000 */
.L_x_64:
[----:B------:R-:W-:Y:S05]  /*7ee0*/  WARPSYNC.ALL ;  /* 0x0000000000007948 */ /* 0x000fea0003800000 */
[----:B------:R-:W-:Y:S01]  /*7ef0*/  BAR.SYNC.DEFER_BLOCKING 0x1, 0x80 ;  /* 0x0042000000007b1d */ /* 0x000fe20000010000 */
[C---:B------:R-:W-:Y:S01]  /*7f00*/  LEA R22, R8.reuse, R22, 0x1 ;  /* 0x0000001608167211 */ /* 0x040fe200078e08ff */
[----:B------:R-:W-:Y:S01]  /*7f10*/  IMAD R8, R8, 0x2, R19 ;  /* 0x0000000208087824 */ /* 0x000fe200078e0213 */
[----:B------:R-:W-:Y:S02]  /*7f20*/  F2FP.BF16.F32.PACK_AB R4, R10, R11 ;  /* 0x0000000b0a04723e */ /* 0x000fe400000010ff */
[----:B------:R-:W-:Y:S01]  /*7f30*/  F2FP.BF16.F32.PACK_AB R5, R12, R13 ;  /* 0x0000000d0c05723e */ /* 0x000fe200000010ff */
[----:B------:R-:W-:Y:S01]  /*7f40*/  BSSY B0, `(.L_x_65) ;  /* 0x0000017000007945 */ /* 0x000fe20003800000 */
[----:B------:R-:W-:-:S02]  /*7f50*/  F2FP.BF16.F32.PACK_AB R6, R14, R15 ;  /* 0x0000000f0e06723e */ /* 0x000fc400000010ff */
[----:B------:R-:W-:Y:S01]  /*7f60*/  F2FP.BF16.F32.PACK_AB R7, R16, R17 ;  /* 0x000000111007723e */ /* 0x000fe200000010ff */
[----:B------:R1:W-:Y:S01]  /*7f70*/  STSM.16.M88.4 [R8+-0x1100], R44 ;  /* 0xffef002c08007844 */ /* 0x0003e20000000200 */
[----:B------:R-:W-:Y:S01]  /*7f80*/  @!PT LDS RZ, [RZ] ;  /* 0x00000000fffff984 */ /* 0x000fe20000000800 */
[----:B------:R-:W-:Y:S01]  /*7f90*/  @!PT LDS RZ, [RZ] ;  /* 0x00000000fffff984 */ /* 0x000fe20000000800 */
[----:B------:R-:W-:Y:S01]  /*7fa0*/  @!PT LDS RZ, [RZ] ;  /* 0x00000000fffff984 */ /* 0x000fe20000000800 */
[----:B------:R-:W-:Y:S01]  /*7fb0*/  @!PT LDS RZ, [RZ] ;  /* 0x00000000fffff984 */ /* 0x000fe20000000800 */
[----:B------:R2:W-:Y:S06]  /*7fc0*/  MEMBAR.ALL.CTA ;  /* 0x0000000000007992 */ /* 0x0005ec0000008000 */
[----:B--2---:R-:W2:Y:S02]  /*7fd0*/  FENCE.VIEW.ASYNC.S ;  /* 0x00000000000073c6 */ /* 0x004ea40000000000 */
[----:B--2---:R-:W-:Y:S06]  /*7fe0*/  BAR.SYNC.DEFER_BLOCKING 0x1, 0x80 ;  /* 0x0042000000007b1d */ /* 0x004fec0000010000 */
[----:B------:R-:W-:Y:S05]  /*7ff0*/  @P0 BRA `(.L_x_66) ;  /* 0x00000000002c0947 */ /* 0x000fea0003800000 */
[----:B------:R-:W-:Y:S01]  /*8000*/  S2UR UR44, SR_CTAID.Z ;  /* 0x00000000002c79c3 */ /* 0x000fe20000002700 */
[----:B------:R-:W-:Y:S01]  /*8010*/  R2UR UR40, R19 ;  /* 0x00000000132872ca */ /* 0x000fe200000e0000 */
[----:B------:R-:W-:Y:S01]  /*8020*/  ULDC.64 UR4, c[0x0][0x198] ;  /* 0x0000660000047ab9 */ /* 0x000fe20000000a00 */
[----:B------:R-:W-:Y:S01]  /*8030*/  UMOV UR41, URZ ;  /* 0x0000003f00297c82 */ /* 0x000fe20008000000 */
[----:B------:R-:W-:-:S04]  /*8040*/  UIADD3 UR4, UP0, UR4, 0x670, URZ ;  /* 0x0000067004047890 */ /* 0x000fc8000ff1e03f */
[----:B------:R-:W2:Y:S01]  /*8050*/  S2UR UR43, SR_CTAID.Y ;  /* 0x00000000002b79c3 */ /* 0x000ea20000002600 */
[----:B------:R-:W-:-:S05]  /*8060*/  UIADD3.X UR5, URZ, UR5, URZ, UP0, !UPT ;  /* 0x000000053f057290 */ /* 0x000fca00087fe43f */
[----:B------:R-:W-:-:S09]  /*8070*/  UIADD3 UR40, UR40, -0x1100, URZ ;  /* 0xffffef0028287890 */ /* 0x000fd2000fffe03f */
[----:B--2---:R2:W-:Y:S01]  /*8080*/  UTMASTG.4D [UR40], [UR4] ;  /* 0x00000028040073b5 */ /* 0x0045e20008018000 */
[----:B------:R0:W-:Y:S01]  /*8090*/  UTMACMDFLUSH ;  /* 0x00000000000079b7 */ /* 0x0001e20000000000 */
[----:B--2---:R-:W-:-:S04]  /*80a0*/  DEPBAR.LE SB0, 0x1 ;  /* 0x000080400000791a */ /* 0x004fc80000000000 */
.L_x_66:
[----:B------:R-:W-:Y:S05]  /*80b0*/  BSYNC B0 ;  /* 0x0000000000007941 */ /* 0x000fea0003800000 */
.L_x_65:
[----:B------:R-:W-:Y:S01]  /*80c0*/  BAR.SYNC.DEFER_BLOCKING 0x1, 0x80 ;  /* 0x0042000000007b1d */ /* 0x000fe20000010000 */
[----:B-1----:R-:W-:Y:S02]  /*80d0*/  F2FP.BF16.F32.PACK_AB R8, R18, R21 ;  /* 0x000000151208723e */ /* 0x002fe400000010ff */
[----:B------:R-:W-:Y:S02]  /*80e0*/  F2FP.BF16.F32.PACK_AB R9, R20, R23 ;  /* 0x000000171409723e */ /* 0x000fe400000010ff */
[----:B------:R-:W-:Y:S01]  /*80f0*/  F2FP.BF16.F32.PACK_AB R10, R24, R25 ;  /* 0x00000019180a723e */ /* 0x000fe200000010ff */
[----:B------:R-:W-:Y:S01]  /*8100*/  BSSY B0, `(.L_x_67) ;  /* 0x0000016000007945 */ /* 0x000fe20003800000 */
[----:B------:R-:W-:Y:S01]  /*8110*/  F2FP.BF16.F32.PACK_AB R11, R26, R27 ;  /* 0x0000001b1a0b723e */ /* 0x000fe200000010ff */
[----:B------:R1:W-:Y:S01]  /*8120*/  STSM.16.M88.4 [R22+0x800], R4 ;  /* 0x0008000416007844 */ /* 0x0003e20000000200 */
        /* <DEDUP_REMOVED lines=11> */
[----:B------:R-:W-:Y:S01]  /*81e0*/  UMOV UR41, 0x10 ;  /* 0x0000001000297882 */ /* 0x000fe20000000000 */
[----:B------:R-:W-:-:S04]  /*81f0*/  UIADD3 UR4, UP0, UR4, 0x670, URZ ;  /* 0x0000067004047890 */ /* 0x000fc8000ff1e03f */
[----:B------:R-:W2:Y:S01]  /*8200*/  S2UR UR43, SR_CTAID.Y ;  /* 0x00000000002b79c3 */ /* 0x000ea20000002600 */
[----:B------:R-:W-:-:S05]  /*8210*/  UIADD3.X UR5, URZ, UR5, URZ, UP0, !UPT ;  /* 0x000000053f057290 */ /* 0x000fca00087fe43f */
[----:B------:R-:W-:-:S09]  /*8220*/  UIADD3 UR40, UR40, -0x900, URZ ;  /* 0xfffff70028287890 */ /* 0x000fd2000fffe03f */
[----:B--2---:R2:W-:Y:S01]  /*8230*/  UTMASTG.4D [UR40], [UR4] ;  /* 0x00000028040073b5 */ /* 0x0045e20008018000 */
[----:B------:R0:W-:Y:S01]  /*8240*/  UTMACMDFLUSH ;  /* 0x00000000000079b7 */ /* 0x0001e20000000000 */
[----:B--2---:R-:W-:-:S04]  /*8250*/  DEPBAR.LE SB0, 0x1 ;  /* 0x000080400000791a */ /* 0x004fc80000000000 */
.L_x_68:
[----:B------:R-:W-:Y:S05]  /*8260*/  BSYNC B0 ;  /* 0x0000000000007941 */ /* 0x000fea0003800000 */
.L_x_67:
[----:B------:R-:W-:Y:S01]  /*8270*/  BAR.SYNC.DEFER_BLOCKING 0x1, 0x80 ;  /* 0x0042000000007b1d */ /* 0x000fe20000010000 */
[----:B------:R-:W-:Y:S02]  /*8280*/  F2FP.BF16.F32.PACK_AB R28, R28, R29 ;  /* 0x0000001d1c1c723e */ /* 0x000fe400000010ff */
[----:B------:R-:W-:Y:S02]  /*8290*/  F2FP.BF16.F32.PACK_AB R29, R30, R31 ;  /* 0x0000001f1e1d723e */ /* 0x000fe400000010ff */
[----:B------:R-:W-:Y:S01]  /*82a0*/  F2FP.BF16.F32.PACK_AB R30, R32, R33 ;  /* 0x00000021201e723e */ /* 0x000fe200000010ff */
[----:B------:R-:W-:Y:S01]  /*82b0*/  BSSY B0, `(.L_x_69) ;  /* 0x0000017000007945 */ /* 0x000fe20003800000 */
[----:B------:R-:W-:Y:S01]  /*82c0*/  F2FP.BF16.F32.PACK_AB R31, R34, R35 ;  /* 0x00000023221f723e */ /* 0x000fe200000010ff */
[----:B------:R2:W-:Y:S01]  /*82d0*/  STSM.16.M88.4 [R22], R8 ;  /* 0x0000000816007844 */ /* 0x0005e20000000200 */
[----:B------:R-:W-:Y:S01]  /*82e0*/  @!PT LDS RZ, [RZ] ;  /* 0x00000000fffff984 */ /* 0x000fe20000000800 */
[----:B------:R-:W-:Y:S01]  /*82f0*/  @!PT LDS RZ, [RZ] ;  /* 0x00000000fffff984 */ /* 0x000fe20000000800 */
[----:B------:R-:W-:Y:S01]  /*8300*/  @!PT LDS RZ, [RZ] ;  /* 0x00000000fffff984 */ /* 0x000fe20000000800 */
[----:B------:R-:W-:Y:S01]  /*8310*/  @!PT LDS RZ, [RZ] ;  /* 0x00000000fffff984 */ /* 0x000fe20000000800 */
[----:B------:R3:W-:Y:S06]  /*8320*/  MEMBAR.ALL.CTA ;  /* 0x0000000000007992 */ /* 0x0007ec0000008000 */
[----:B---3--:R-:W3:Y:S02]  /*8330*/  FENCE.VIEW.ASYNC.S ;  /* 0x00000000000073c6 */ /* 0x008ee40000000000 */
[----:B---3--:R-:W-:Y:S06]  /*8340*/  BAR.SYNC.DEFER_BLOCKING 0x1, 0x80 ;  /* 0x0042000000007b1d */ /* 0x008fec0000010000 */
[----:B------:R-:W-:Y:S05]  /*8350*/  @P0 BRA `(.L_x_70) ;  /* 0x0000000000300947 */ /* 0x000fea0003800000 */
[----:B------:R-:W-:Y:S01]  /*8360*/  S2UR UR12, SR_CTAID.Z ;  /* 0x00000000000c79c3 */ /* 0x000fe20000002700 */
[----:B------:R-:W-:Y:S01]  /*8370*/  R2UR UR8, R19 ;  /* 0x00000000130872ca */ /* 0x000fe200000e0000 */
[----:B------:R-:W-:Y:S01]  /*8380*/  ULDC.64 UR4, c[0x0][0x198] ;  /* 0x0000660000047ab9 */ /* 0x000fe20000000a00 */
[----:B------:R-:W-:Y:S01]  /*8390*/  UMOV UR9, 0x20 ;  /* 0x0000002000097882 */ /* 0x000fe20000000000 */
[----:B------:R-:W-:Y:S01]  /*83a0*/  UIADD3 UR4, UP0, UR4, 0x670, URZ ;  /* 0x0000067004047890 */ /* 0x000fe2000ff1e03f */
[----:B------:R-:W-:-:S03]  /*83b0*/  UMOV UR10, UR42 ;  /* 0x0000002a000a7c82 */ /* 0x000fc60008000000 */
[----:B------:R-:W3:Y:S01]  /*83c0*/  S2UR UR11, SR_CTAID.Y ;  /* 0x00000000000b79c3 */ /* 0x000ee20000002600 */
[----:B------:R-:W-:-:S05]  /*83d0*/  UIADD3.X UR5, URZ, UR5, URZ, UP0, !UPT ;  /* 0x000000053f057290 */ /* 0x000fca00087fe43f */
[----:B------:R-:W-:-:S09]  /*83e0*/  UIADD3 UR8, UR8, -0x1100, URZ ;  /* 0xffffef0008087890 */ /* 0x000fd2000fffe03f */
[----:B---3--:R3:W-:Y:S01]  /*83f0*/  UTMASTG.4D [UR8], [UR4] ;  /* 0x00000008040073b5 */ /* 0x0087e20008018000 */
[----:B------:R0:W-:Y:S01]  /*8400*/  UTMACMDFLUSH ;  /* 0x00000000000079b7 */ /* 0x0001e20000000000 */
[----:B---3--:R-:W-:-:S04]  /*8410*/  DEPBAR.LE SB0, 0x1 ;  /* 0x000080400000791a */ /* 0x008fc80000000000 */
.L_x_70:
[----:B------:R-:W-:Y:S05]  /*8420*/  BSYNC B0 ;  /* 0x0000000000007941 */ /* 0x000fea0003800000 */
.L_x_69:
[----:B------:R-:W-:Y:S01]  /*8430*/  BAR.SYNC.DEFER_BLOCKING 0x1, 0x80 ;  /* 0x0042000000007b1d */ /* 0x000fe20000010000 */
[----:B------:R-:W-:Y:S02]  /*8440*/  F2FP.BF16.F32.PACK_AB R36, R36, R37 ;  /* 0x000000252424723e */ /* 0x000fe400000010ff */
        /* <DEDUP_REMOVED lines=10> */
[----:B----4-:R-:W4:Y:S02]  /*84f0*/  FENCE.VIEW.ASYNC.S ;  /* 0x00000000000073c6 */ /* 0x010f240000000000 */
[----:B----4-:R-:W-:Y:S06]  /*8500*/  BAR.SYNC.DEFER_BLOCKING 0x1, 0x80 ;  /* 0x0042000000007b1d */ /* 0x010fec0000010000 */
[----:B------:R-:W-:Y:S05]  /*8510*/  @P0 BRA `(.L_x_72) ;  /* 0x0000000000300947 */ /* 0x000fea0003800000 */
[----:B------:R-:W-:Y:S01]  /*8520*/  S2UR UR12, SR_CTAID.Z ;  /* 0x00000000000c79c3 */ /* 0x000fe20000002700 */
[----:B------:R-:W-:Y:S01]  /*8530*/  R2UR UR8, R19 ;  /* 0x00000000130872ca */ /* 0x000fe200000e0000 */
[----:B------:R-:W-:Y:S01]  /*8540*/  ULDC.64 UR4, c[0x0][0x198] ;  /* 0x0000660000047ab9 */ /* 0x000fe20000000a00 */
[----:B------:R-:W-:Y:S01]  /*8550*/  UMOV UR9, 0x30 ;  /* 0x0000003000097882 */ /* 0x000fe20000000000 */
[----:B------:R-:W-:Y:S01]  /*8560*/  UIADD3 UR4, UP0, UR4, 0x670, URZ ;  /* 0x0000067004047890 */ /* 0x000fe2000ff1e03f */
[----:B------:R-:W-:-:S03]  /*8570*/  UMOV UR10, UR42 ;  /* 0x0000002a000a7c82 */ /* 0x000fc60008000000 */
[----:B------:R-:W4:Y:S01]  /*8580*/  S2UR UR11, SR_CTAID.Y ;  /* 0x00000000000b79c3 */ /* 0x000f220000002600 */
[----:B------:R-:W-:-:S05]  /*8590*/  UIADD3.X UR5, URZ, UR5, URZ, UP0, !UPT ;  /* 0x000000053f057290 */ /* 0x000fca00087fe43f */
[----:B------:R-:W-:-:S09]  /*85a0*/  UIADD3 UR8, UR8, -0x900, URZ ;  /* 0xfffff70008087890 */ /* 0x000fd2000fffe03f */
[----:B----4-:R4:W-:Y:S01]  /*85b0*/  UTMASTG.4D [UR8], [UR4] ;  /* 0x00000008040073b5 */ /* 0x0109e20008018000 */
[----:B------:R0:W-:Y:S01]  /*85c0*/  UTMACMDFLUSH ;  /* 0x00000000000079b7 */ /* 0x0001e20000000000 */
[----:B----4-:R-:W-:-:S04]  /*85d0*/  DEPBAR.LE SB0, 0x1 ;  /* 0x000080400000791a */ /* 0x010fc80000000000 */
.L_x_72:
[----:B------:R-:W-:Y:S05]  /*85e0*/  BSYNC B0 ;  /* 0x0000000000007941 */ /* 0x000fea0003800000 */
.L_x_71:
[----:B------:R-:W-:Y:S06]  /*85f0*/  BAR.SYNC.DEFER_BLOCKING 0x1, 0x80 ;  /* 0x0042000000007b1d */ /* 0x000fec0000010000 */
[----:B------:R-:W-:Y:S01]  /*8600*/  BSSY B0, `(.L_x_73) ;  /* 0x0000015000007945 */ /* 0x000fe20003800000 */
[----:B------:R4:W-:Y:S01]  /*8610*/  STSM.16.M88.4 [R22], R36 ;  /* 0x0000002416007844 */ /* 0x0009e20000000200 */
[----:B------:R-:W-:Y:S01]  /*8620*/  @!PT LDS RZ, [RZ] ;  /* 0x00000000fffff984 */ /* 0x000fe20000000800 */
[----:B------:R-:W-:Y:S01]  /*8630*/  @!PT LDS RZ, [RZ] ;  /* 0x00000000fffff984 */ /* 0x000fe20000000800 */
[----:B------:R-:W-:Y:S01]  /*8640*/  @!PT LDS RZ, [RZ] ;  /* 0x00000000fffff984 */ /* 0x000fe20000000800 */
[----:B------:R-:W-:Y:S01]  /*8650*/  @!PT LDS RZ, [RZ] ;  /* 0x00000000fffff984 */ /* 0x000fe20000000800 */
[----:B------:R5:W-:Y:S06]  /*8660*/  MEMBAR.ALL.CTA ;  /* 0x0000000000007992 */ /* 0x000bec0000008000 */
[----:B-----5:R-:W5:Y:S02]  /*8670*/  FENCE.VIEW.ASYNC.S ;  /* 0x00000000000073c6 */ /* 0x020f640000000000 */
[----:B-----5:R-:W-:Y:S06]  /*8680*/  BAR.SYNC.DEFER_BLOCKING 0x1, 0x80 ;  /* 0x0042000000007b1d */ /* 0x020fec0000010000 */
[----:B------:R-:W-:Y:S05]  /*8690*/  @P0 BRA `(.L_x_74) ;  /* 0x00000000002c0947 */ /* 0x000fea0003800000 */
[----:B------:R-:W-:Y:S01]  /*86a0*/  S2UR UR12, SR_CTAID.Z ;  /* 0x00000000000c79c3 */ /* 0x000fe20000002700 */
[----:B------:R-:W-:Y:S01]  /*86b0*/  R2UR UR8, R19 ;  /* 0x00000000130872ca */ /* 0x000fe200000e0000 */
[----:B------:R-:W-:Y:S01]  /*86c0*/  ULDC.64 UR4, c[0x0][0x198] ;  /* 0x0000660000047ab9 */ /* 0x000fe20000000a00 */
[----:B------:R-:W-:Y:S01]  /*86d0*/  UMOV UR9, 0x40 ;  /* 0x0000004000097882 */ /* 0x000fe20000000000 */
[----:B------:R-:W-:Y:S01]  /*86e0*/  UIADD3 UR4, UP0, UR4, 0x670, URZ ;  /* 0x0000067004047890 */ /* 0x000fe2000ff1e03f */
[----:B------:R-:W-:-:S03]  /*86f0*/  UMOV UR10, UR42 ;  /* 0x0000002a000a7c82 */ /* 0x000fc60008000000 */
[----:B------:R-:W5:Y:S01]  /*8700*/  S2UR UR11, SR_CTAID.Y ;  /* 0x00000000000b79c3 */ /* 0x000f620000002600 */
[----:B------:R-:W-:-:S05]  /*8710*/  UIADD3.X UR5, URZ, UR5, URZ, UP0, !UPT ;  /* 0x000000053f057290 */ /* 0x000fca00087fe43f */
[----:B------:R-:W-:-:S09]  /*8720*/  UIADD3 UR8, UR8, -0x1100, URZ ;  /* 0xffffef0008087890 */ /* 0x000fd2000fffe03f */
[----:B-----5:R1:W-:Y:S02]  /*8730*/  UTMASTG.4D [UR8], [UR4] ;  /* 0x00000008040073b5 */ /* 0x0203e40008018000 */
[----:B-1----:R0:W-:Y:S02]  /*8740*/  UTMACMDFLUSH ;  /* 0x00000000000079b7 */ /* 0x0021e40000000000 */
.L_x_74:
[----:B------:R-:W-:Y:S05]  /*8750*/  BSYNC B0 ;  /* 0x0000000000007941 */ /* 0x000fea0003800000 */
.L_x_73:
[----:B------:R-:W-:Y:S01]  /*8760*/  UIADD3 UR37, UR37, -0x1, URZ ;  /* 0xffffffff25257890 */ /* 0x000fe2000fffe03f */
[----:B------:R-:W-:-:S04]  /*8770*/  DEPBAR.LE SB0, 0x0 ;  /* 0x000080000000791a */ /* 0x000fc80000000000 */
[----:B------:R-:W-:-:S04]  /*8780*/  USHF.L.U32 UR4, UR37, 0x3, URZ ;  /* 0x0000000325047899 */ /* 0x000fc8000800063f */
[----:B------:R-:W-:-:S04]  /*8790*/  ULOP3.LUT UR4, UR4, 0x8, URZ, 0xe2, !UPT ;  /* 0x0000000804047892 */ /* 0x000fc8000f8ee23f */
[----:B------:R-:W-:-:S06]  /*87a0*/  ULOP3.LUT UR4, UR4, 0x18, URZ, 0x3c, !UPT ;  /* 0x0000001804047892 */ /* 0x000fcc000f8e3c3f */
[----:B------:R-:W-:-:S04]  /*87b0*/  MOV R0, UR4 ;  /* 0x0000000400007c02 */ /* 0x000fc80008000f00 */
[----:B------:R-:W-:Y:S01]  /*87c0*/  SYNCS.ARRIVE.TRANS64.A1T0 RZ, [R0+UR36+0x11890], RZ ;  /* 0x011890ff00ff79a7 */ /* 0x000fe20008100024 */
[----:B------:R-:W-:Y:S05]  /*87d0*/  EXIT ;  /* 0x000000000000794d */ /* 0x000fea0003800000 */
.L_x_6:
[----:B------:R-:W-:-:S08]  /*87e0*/  UISETP.NE.AND UP0, UPT, UR5, 0x1, UPT ;  /* 0x000000010500788c */ /* 0x000fd0000bf05270 */
[----:B------:R-:W1:-:S00]  /*87f0*/  USETMAXREG.DEALLOC.CTAPOOL 0x18 ;  /* 0x00000018000079c8 */ /* 0x000e4000080e0500 */
[----:B------:R-:W-:-:S13]  /*8800*/  PLOP3.LUT P0, PT, PT, PT, UP0, 0x80, 0x0 ;  /* 0x000000000000781c */ /* 0x000fda0003f0f008 */
[----:B------:R-:W-:Y:S05]  /*8810*/  @P0 EXIT ;  /* 0x000000000000094d */ /* 0x000fea0003800000 */
[----:B------:R-:W2:Y:S01]  /*8820*/  S2UR UR11, SR_CTAID.X ;  /* 0x00000000000b79c3 */ /* 0x000ea20000002500 */
[----:B------:R-:W-:Y:S01]  /*8830*/  ELECT P3, URZ, PT ;  /* 0x00000000003f782f */ /* 0x000fe20003860000 */
[----:B------:R-:W-:Y:S01]  /*8840*/  BSSY B0, `(.L_x_75) ;  /* 0x0000043000007945 */ /* 0x000fe20003800000 */
[----:B-1----:R-:W-:Y:S01]  /*8850*/  MOV R2, RZ ;  /* 0x000000ff00027202 */ /* 0x002fe20000000f00 */
[----:B------:R-:W-:Y:S01]  /*8860*/  IMAD.MOV.U32 R8, RZ, RZ, RZ ;  /* 0x000000ffff087224 */ /* 0x000fe200078e00ff */
[----:B------:R-:W-:-:S03]  /*8870*/  MOV R4, RZ ;  /* 0x000000ff00047202 */ /* 0x000fc60000000f00 */
[----:B------:R-:W1:Y:S08]  /*8880*/  S2UR UR52, SR_CTAID.Y ;  /* 0x00000000003479c3 */ /* 0x000e700000002600 */
[----:B------:R-:W3:Y:S01]  /*8890*/  S2UR UR53, SR_CTAID.Z ;  /* 0x00000000003579c3 */ /* 0x000ee20000002700 */
[----:B--2---:R-:W-:Y:S01]  /*88a0*/  USHF.L.U32 UR11, UR11, 0x7, URZ ;  /* 0x000000070b0b7899 */ /* 0x004fe2000800063f */
[----:B------:R-:W-:Y:S11]  /*88b0*/  @!P3 BRA `(.L_x_76) ;  /* 0x0000000000ecb947 */ /* 0x000ff60003800000 */
[----:B------:R-:W2:Y:S01]  /*88c0*/  S2R R4, SR_CgaCtaId ;  /* 0x0000000000047919 */ /* 0x000ea20000008800 */
[----:B------:R-:W-:Y:S02]  /*88d0*/  MOV R3, 0x400 ;  /* 0x0000040000037802 */ /* 0x000fe40000000f00 */
[----:B------:R-:W-:Y:S02]  /*88e0*/  MOV R5, 0x1 ;  /* 0x0000000100057802 */ /* 0x000fe40000000f00 */
[----:B--2---:R-:W-:Y:S02]  /*88f0*/  LEA R4, R4, R3, 0x18 ;  /* 0x0000000304047211 */ /* 0x004fe400078ec0ff */
[----:B------:R-:W-:-:S04]  /*8900*/  SHF.L.U32 R3, R5, 0x1f, RZ ;  /* 0x0000001f05037819 */ /* 0x000fc800000006ff */
[----:B------:R-:W2:Y:S02]  /*8910*/  SYNCS.PHASECHK.TRANS64.TRYWAIT P0, [R4+URZ+0x11860], R3 ;  /* 0x01186003040075a7 */ /* 0x000ea4000800017f */
[----:B--2---:R-:W-:Y:S05]  /*8920*/  @!P0 BRA `(.L_x_77) ;  /* 0x0000001c00288947 */ /* 0x004fea0003800000 */
.L_x_114:
[----:B------:R-:W-:Y:S01]  /*8930*/  ULOP3.LUT UR5, UR4, 0x2, URZ, 0xfc, !UPT ;  /* 0x0000000204057892 */ /* 0x000fe2000f8efc3f */
[----:B--2---:R-:W-:-:S03]  /*8940*/  @P2 IMAD.MOV.U32 R3, RZ, RZ, 0x2800 ;  /* 0x00002800ff032424 */ /* 0x004fc600078e00ff */
[----:B------:R-:W-:Y:S01]  /*8950*/  UPRMT UR5, UR5, 0x9910, URZ ;  /* 0x0000991005057896 */ /* 0x000fe2000800003f */
[----:B------:R2:W-:Y:S03]  /*8960*/  @P2 SYNCS.ARRIVE.TRANS64 RZ, [R4+URZ+0x11850], R3 ;  /* 0x0118500304ff29a7 */ /* 0x0005e6000800003f */
[----:B------:R-:W-:-:S06]  /*8970*/  UISETP.NE.AND UP0, UPT, UR5, 0x2, UPT ;  /* 0x000000020500788c */ /* 0x000fcc000bf05270 */
[----:B------:R-:W-:-:S13]  /*8980*/  PLOP3.LUT P0, PT, PT, PT, UP0, 0x80, 0x0 ;  /* 0x000000000000781c */ /* 0x000fda0003f0f008 */
[----:B--2---:R-:W-:Y:S05]  /*8990*/  @P0 BRA `(.L_x_78) ;  /* 0x0000000000040947 */ /* 0x004fea0003800000 */
[----:B-1-3--:R-:W-:Y:S01]  /*89a0*/  BPT.TRAP 0x1 ;  /* 0x000000040000795c */ /* 0x00afe20000300000 */
.L_x_78:
[----:B------:R-:W-:-:S04]  /*89b0*/  LOP3.LUT P0, RZ, R0, 0x1f, RZ, 0xc0, !PT ;  /* 0x0000001f00ff7812 */ /* 0x000fc8000780c0ff */
[----:B------:R-:W-:-:S13]  /*89c0*/  PLOP3.LUT P0, PT, P0, P2, PT, 0x2a, 0x0 ;  /* 0x000000000000781c */ /* 0x000fda0000704572 */
[----:B------:R-:W-:Y:S05]  /*89d0*/  @P0 BRA `(.L_x_79) ;  /* 0x0000000000040947 */ /* 0x000fea0003800000 */
[----:B-1-3--:R-:W-:Y:S01]  /*89e0*/  BPT.TRAP 0x1 ;  /* 0x000000040000795c */ /* 0x00afe20000300000 */
.L_x_79:
[----:B------:R-:W-:Y:S01]  /*89f0*/  R2UR UR8, R4 ;  /* 0x00000000040872ca */ /* 0x000fe200000e0000 */
[----:B------:R-:W-:Y:S01]  /*8a00*/  ULDC.64 UR6, c[0x0][0x198] ;  /* 0x0000660000067ab9 */ /* 0x000fe20000000a00 */
[----:B------:R-:W-:Y:S01]  /*8a10*/  UMOV UR14, 0x0 ;  /* 0x00000000000e7882 */ /* 0x000fe20000000000 */
[----:B------:R-:W-:Y:S01]  /*8a20*/  UIADD3 UR6, UP0, UR6, 0xf0, URZ ;  /* 0x000000f006067890 */ /* 0x000fe2000ff1e03f */
[----:B------:R-:W-:Y:S01]  /*8a30*/  MOV R8, 0x40 ;  /* 0x0000004000087802 */ /* 0x000fe20000000f00 */
[----:B------:R-:W-:Y:S01]  /*8a40*/  UMOV UR15, 0x10000000 ;  /* 0x10000000000f7882 */ /* 0x000fe20000000000 */
[----:B------:R-:W-:Y:S01]  /*8a50*/  UMOV UR10, URZ ;  /* 0x0000003f000a7c82 */ /* 0x000fe20008000000 */
[----:B------:R-:W-:Y:S01]  /*8a60*/  UIADD3.X UR7, URZ, UR7, URZ, UP0, !UPT ;  /* 0x000000073f077290 */ /* 0x000fe200087fe43f */
[----:B------:R-:W-:Y:S01]  /*8a70*/  MOV R4, 0x1 ;  /* 0x0000000100047802 */ /* 0x000fe20000000f00 */
[----:B-1----:R-:W-:Y:S01]  /*8a80*/  UMOV UR12, UR52 ;  /* 0x00000034000c7c82 */ /* 0x002fe20008000000 */
[----:B---3--:R-:W-:Y:S01]  /*8a90*/  UMOV UR13, UR53 ;  /* 0x00000035000d7c82 */ /* 0x008fe20008000000 */
[----:B------:R-:W-:Y:S01]  /*8aa0*/  UMOV UR34, 0x10 ;  /* 0x0000001000227882 */ /* 0x000fe20000000000 */
[----:B------:R-:W-:Y:S01]  /*8ab0*/  UMOV UR35, UR11 ;  /* 0x0000000b00237c82 */ /* 0x000fe20008000000 */
[----:B------:R-:W-:-:S02]  /*8ac0*/  UIADD3 UR9, UR8, 0x11850, URZ ;  /* 0x0001185008097890 */ /* 0x000fc4000fffe03f */
[----:B------:R-:W-:Y:S02]  /*8ad0*/  UIADD3 UR32, UR8, 0x800, URZ ;  /* 0x0000080008207890 */ /* 0x000fe4000fffe03f */
[----:B------:R-:W-:Y:S02]  /*8ae0*/  UIADD3 UR24, UR8, 0x1000, URZ ;  /* 0x0000100008187890 */ /* 0x000fe4000fffe03f */
[----:B------:R-:W-:Y:S02]  /*8af0*/  UIADD3 UR16, UR8, 0x1800, URZ ;  /* 0x0000180008107890 */ /* 0x000fe4000fffe03f */
[----:B------:R-:W-:Y:S02]  /*8b00*/  UIADD3 UR48, UR8, 0x2000, URZ ;  /* 0x0000200008307890 */ /* 0x000fe4000fffe03f */
[----:B------:R2:W-:Y:S01]  /*8b10*/  UTMALDG.4D [UR8], [UR6], desc[UR14] ;  /* 0x00000e08060075b4 */ /* 0x0005e20008019000 */
[----:B------:R-:W-:Y:S01]  /*8b20*/  UMOV UR36, UR52 ;  /* 0x0000003400247c82 */ /* 0x000fe20008000000 */
[----:B------:R-:W-:Y:S01]  /*8b30*/  UMOV UR37, UR53 ;  /* 0x0000003500257c82 */ /* 0x000fe20008000000 */
[----:B------:R-:W-:Y:S01]  /*8b40*/  UMOV UR33, UR9 ;  /* 0x0000000900217c82 */ /* 0x000fe20008000000 */
[----:B------:R-:W-:Y:S01]  /*8b50*/  UMOV UR26, 0x20 ;  /* 0x00000020001a7882 */ /* 0x000fe20000000000 */
[----:B------:R-:W-:Y:S01]  /*8b60*/  UMOV UR27, UR11 ;  /* 0x0000000b001b7c82 */ /* 0x000fe20008000000 */
[----:B------:R-:W-:Y:S01]  /*8b70*/  UMOV UR28, UR52 ;  /* 0x00000034001c7c82 */ /* 0x000fe20008000000 */
[----:B------:R-:W-:Y:S01]  /*8b80*/  UMOV UR29, UR53 ;  /* 0x00000035001d7c82 */ /* 0x000fe20008000000 */
[----:B------:R-:W-:Y:S01]  /*8b90*/  UMOV UR25, UR9 ;  /* 0x0000000900197c82 */ /* 0x000fe20008000000 */
[----:B------:R-:W-:Y:S01]  /*8ba0*/  UMOV UR18, 0x30 ;  /* 0x0000003000127882 */ /* 0x000fe20000000000 */
[----:B------:R-:W-:Y:S01]  /*8bb0*/  UMOV UR19, UR11 ;  /* 0x0000000b00137c82 */ /* 0x000fe20008000000 */
[----:B------:R-:W-:Y:S01]  /*8bc0*/  UMOV UR20, UR52 ;  /* 0x0000003400147c82 */ /* 0x000fe20008000000 */
[----:B------:R2:W-:Y:S01]  /*8bd0*/  UTMALDG.4D [UR32], [UR6], desc[UR14] ;  /* 0x00000e20060075b4 */ /* 0x0005e20008019000 */
[----:B------:R-:W-:Y:S01]  /*8be0*/  UMOV UR21, UR53 ;  /* 0x0000003500157c82 */ /* 0x000fe20008000000 */
[----:B------:R-:W-:Y:S01]  /*8bf0*/  UMOV UR17, UR9 ;  /* 0x0000000900117c82 */ /* 0x000fe20008000000 */
[----:B------:R-:W-:Y:S01]  /*8c00*/  UMOV UR50, 0x40 ;  /* 0x0000004000327882 */ /* 0x000fe20000000000 */
[----:B------:R-:W-:Y:S01]  /*8c10*/  UMOV UR51, UR11 ;  /* 0x0000000b00337c82 */ /* 0x000fe20008000000 */
[----:B------:R-:W-:Y:S01]  /*8c20*/  UMOV UR49, UR9 ;  /* 0x0000000900317c82 */ /* 0x000fe20008000000 */
[----:B------:R2:W-:Y:S01]  /*8c30*/  UTMALDG.4D [UR24], [UR6], desc[UR14] ;  /* 0x00000e18060075b4 */ /* 0x0005e20008019000 */
[----:B------:R2:W-:Y:S01]  /*8c40*/  UTMALDG.4D [UR16], [UR6], desc[UR14] ;  /* 0x00000e10060075b4 */ /* 0x0005e20008019000 */
[----:B------:R2:W-:Y:S02]  /*8c50*/  UTMALDG.4D [UR48], [UR6], desc[UR14] ;  /* 0x00000e30060075b4 */ /* 0x0005e40008019000 */
[----:B--2---:R-:W-:Y:S01]  /*8c60*/  NOP ;  /* 0x0000000000007918 */ /* 0x004fe20000000000 */
.L_x_76:
[----:B-1-3--:R-:W-:Y:S05]  /*8c70*/  BSYNC B0 ;  /* 0x0000000000007941 */ /* 0x00afea0003800000 */
.L_x_75:
[----:B------:R-:W1:Y:S01]  /*8c80*/  LDC R3, c[0x0][0x28c] ;  /* 0x0000a300ff037b82 */ /* 0x000e620000000800 */
[----:B------:R-:W-:Y:S01]  /*8c90*/  BSSY B0, `(.L_x_80) ;  /* 0x000003f000007945 */ /* 0x000fe20003800000 */
[----:B-1----:R-:W-:-:S13]  /*8ca0*/  ISETP.GT.AND P4, PT, R3, RZ, P3 ;  /* 0x000000ff0300720c */ /* 0x002fda0001f84270 */
[----:B------:R-:W-:Y:S05]  /*8cb0*/  @!P4 BRA `(.L_x_81) ;  /* 0x0000000000f0c947 */ /* 0x000fea0003800000 */
[----:B------:R-:W1:Y:S01]  /*8cc0*/  S2R R5, SR_CgaCtaId ;  /* 0x0000000000057919 */ /* 0x000e620000008800 */
[----:B------:R-:W-:-:S04]  /*8cd0*/  MOV R2, 0x400 ;  /* 0x0000040000027802 */ /* 0x000fc80000000f00 */
[----:B-1----:R-:W-:Y:S01]  /*8ce0*/  LEA R2, R5, R2, 0x18 ;  /* 0x0000000205027211 */ /* 0x002fe200078ec0ff */
[----:B------:R-:W-:-:S05]  /*8cf0*/  IMAD.MOV.U32 R5, RZ, RZ, 0x1 ;  /* 0x00000001ff057424 */ /* 0x000fca00078e00ff */
[----:B------:R-:W-:-:S04]  /*8d00*/  SHF.L.U32 R5, R5, 0x1f, RZ ;  /* 0x0000001f05057819 */ /* 0x000fc800000006ff */
[----:B------:R-:W1:Y:S02]  /*8d10*/  SYNCS.PHASECHK.TRANS64.TRYWAIT P0, [R2+URZ+0x11828], R5 ;  /* 0x01182805020075a7 */ /* 0x000e64000800017f */
[----:B-1----:R-:W-:Y:S05]  /*8d20*/  @!P0 BRA `(.L_x_82) ;  /* 0x00000018003c8947 */ /* 0x002fea0003800000 */
.L_x_115:
[----:B------:R-:W-:Y:S01]  /*8d30*/  ULOP3.LUT UR5, UR4, 0x2, URZ, 0xfc, !UPT ;  /* 0x0000000204057892 */ /* 0x000fe2000f8efc3f */
[----:B-1----:R-:W-:-:S03]  /*8d40*/  @P2 MOV R5, 0x2800 ;  /* 0x0000280000052802 */ /* 0x002fc60000000f00 */
[----:B------:R-:W-:Y:S01]  /*8d50*/  UPRMT UR5, UR5, 0x9910, URZ ;  /* 0x0000991005057896 */ /* 0x000fe2000800003f */
[----:B------:R1:W-:Y:S03]  /*8d60*/  @P2 SYNCS.ARRIVE.TRANS64 RZ, [R2+URZ+0x11800], R5 ;  /* 0x0118000502ff29a7 */ /* 0x0003e6000800003f */
[----:B------:R-:W-:-:S06]  /*8d70*/  UISETP.NE.AND UP0, UPT, UR5, 0x2, UPT ;  /* 0x000000020500788c */ /* 0x000fcc000bf05270 */
[----:B------:R-:W-:-:S13]  /*8d80*/  PLOP3.LUT P0, PT, PT, PT, UP0, 0x80, 0x0 ;  /* 0x000000000000781c */ /* 0x000fda0003f0f008 */
[----:B-1----:R-:W-:Y:S05]  /*8d90*/  @P0 BRA `(.L_x_83) ;  /* 0x0000000000040947 */ /* 0x002fea0003800000 */
[----:B------:R-:W-:Y:S01]  /*8da0*/  BPT.TRAP 0x1 ;  /* 0x000000040000795c */ /* 0x000fe20000300000 */
.L_x_83:
[----:B------:R-:W-:-:S04]  /*8db0*/  LOP3.LUT P0, RZ, R0, 0x1f, RZ, 0xc0, !PT ;  /* 0x0000001f00ff7812 */ /* 0x000fc8000780c0ff */
[----:B------:R-:W-:-:S13]  /*8dc0*/  PLOP3.LUT P0, PT, P0, P2, PT, 0x2a, 0x0 ;  /* 0x000000000000781c */ /* 0x000fda0000704572 */
[----:B------:R-:W-:Y:S05]  /*8dd0*/  @P0 BRA `(.L_x_84) ;  /* 0x0000000000040947 */ /* 0x000fea0003800000 */
[----:B------:R-:W-:Y:S01]  /*8de0*/  BPT.TRAP 0x1 ;  /* 0x000000040000795c */ /* 0x000fe20000300000 */
.L_x_84:
[----:B------:R-:W-:Y:S01]  /*8df0*/  R2UR UR16, R2 ;  /* 0x00000000021072ca */ /* 0x000fe200000e0000 */
[----:B------:R-:W-:Y:S01]  /*8e00*/  ULDC.64 UR6, c[0x0][0x198] ;  /* 0x0000660000067ab9 */ /* 0x000fe20000000a00 */
[----:B------:R-:W-:Y:S01]  /*8e10*/  UMOV UR51, URZ ;  /* 0x0000003f00337c82 */ /* 0x000fe20008000000 */
[----:B------:R-:W-:Y:S01]  /*8e20*/  UIADD3 UR6, UP0, UR6, 0x1f0, URZ ;  /* 0x000001f006067890 */ /* 0x000fe2000ff1e03f */
[----:B------:R-:W-:Y:S01]  /*8e30*/  MOV R2, 0x1 ;  /* 0x0000000100027802 */ /* 0x000fe20000000f00 */
[----:B------:R-:W-:Y:S01]  /*8e40*/  UMOV UR8, 0x0 ;  /* 0x0000000000087882 */ /* 0x000fe20000000000 */
[----:B------:R-:W-:Y:S01]  /*8e50*/  UMOV UR9, 0x10000000 ;  /* 0x1000000000097882 */ /* 0x000fe20000000000 */
[----:B------:R-:W-:Y:S01]  /*8e60*/  UIADD3.X UR7, URZ, UR7, URZ, UP0, !UPT ;  /* 0x000000073f077290 */ /* 0x000fe200087fe43f */
[----:B------:R-:W-:Y:S01]  /*8e70*/  UMOV UR50, URZ ;  /* 0x0000003f00327c82 */ /* 0x000fe20008000000 */
[----:B------:R-:W-:Y:S01]  /*8e80*/  UMOV UR42, 0x10 ;  /* 0x00000010002a7882 */ /* 0x000fe20000000000 */
[----:B------:R-:W-:Y:S01]  /*8e90*/  UMOV UR44, UR52 ;  /* 0x00000034002c7c82 */ /* 0x000fe20008000000 */
[----:B------:R-:W-:-:S02]  /*8ea0*/  UMOV UR45, UR53 ;  /* 0x00000035002d7c82 */ /* 0x000fc40008000000 */
[----:B------:R-:W-:Y:S02]  /*8eb0*/  UIADD3 UR48, UR16, 0x5000, URZ ;  /* 0x0000500010307890 */ /* 0x000fe4000fffe03f */
[----:B------:R-:W-:Y:S02]  /*8ec0*/  UIADD3 UR49, UR16, 0x11800, URZ ;  /* 0x0001180010317890 */ /* 0x000fe4000fffe03f */
[----:B------:R-:W-:Y:S02]  /*8ed0*/  UIADD3 UR40, UR16, 0x5800, URZ ;  /* 0x0000580010287890 */ /* 0x000fe4000fffe03f */
[----:B------:R-:W-:Y:S02]  /*8ee0*/  UIADD3 UR32, UR16, 0x6000, URZ ;  /* 0x0000600010207890 */ /* 0x000fe4000fffe03f */
[----:B------:R-:W-:Y:S02]  /*8ef0*/  UIADD3 UR24, UR16, 0x6800, URZ ;  /* 0x0000680010187890 */ /* 0x000fe4000fffe03f */
[----:B------:R-:W-:Y:S01]  /*8f00*/  UIADD3 UR16, UR16, 0x7000, URZ ;  /* 0x0000700010107890 */ /* 0x000fe2000fffe03f */
[----:B------:R1:W-:Y:S01]  /*8f10*/  UTMALDG.4D [UR48], [UR6], desc[UR8] ;  /* 0x00000830060075b4 */ /* 0x0003e20008019000 */
        /* <DEDUP_REMOVED lines=18> */
[----:B------:R1:W-:Y:S01]  /*9040*/  UTMALDG.4D [UR32], [UR6], desc[UR8] ;  /* 0x00000820060075b4 */ /* 0x0003e20008019000 */
[----:B------:R1:W-:Y:S01]  /*9050*/  UTMALDG.4D [UR24], [UR6], desc[UR8] ;  /* 0x00000818060075b4 */ /* 0x0003e20008019000 */
[----:B------:R1:W-:Y:S02]  /*9060*/  UTMALDG.4D [UR16], [UR6], desc[UR8] ;  /* 0x00000810060075b4 */ /* 0x0003e40008019000 */
[----:B-1----:R-:W-:Y:S01]  /*9070*/  NOP ;  /* 0x0000000000007918 */ /* 0x002fe20000000000 */
.L_x_81:
[----:B------:R-:W-:Y:S05]  /*9080*/  BSYNC B0 ;  /* 0x0000000000007941 */ /* 0x000fea0003800000 */
.L_x_80:
[----:B------:R-:W-:Y:S04]  /*9090*/  BSSY B0, `(.L_x_85) ;  /* 0x0000041000007945 */ /* 0x000fe80003800000 */
[----:B------:R-:W-:Y:S05]  /*90a0*/  @!P3 BRA `(.L_x_86) ;  /* 0x0000000000fcb947 */ /* 0x000fea0003800000 */
[----:B------:R-:W1:Y:S01]  /*90b0*/  S2R R6, SR_CgaCtaId ;  /* 0x0000000000067919 */ /* 0x000e620000008800 */
[----:B------:R-:W-:-:S04]  /*90c0*/  MOV R5, 0x400 ;  /* 0x0000040000057802 */ /* 0x000fc80000000f00 */
[----:B-1----:R-:W-:Y:S01]  /*90d0*/  LEA R7, R6, R5, 0x18 ;  /* 0x0000000506077211 */ /* 0x002fe200078ec0ff */
[----:B------:R-:W-:-:S03]  /*90e0*/  IMAD.MOV.U32 R6, RZ, RZ, 0x1 ;  /* 0x00000001ff067424 */ /* 0x000fc600078e00ff */
[----:B------:R-:W-:Y:S02]  /*90f0*/  LEA R5, R4, R7, 0x3 ;  /* 0x0000000704057211 */ /* 0x000fe400078e18ff */
[----:B------:R-:W-:-:S04]  /*9100*/  SHF.L.U32 R6, R6, 0x1f, RZ ;  /* 0x0000001f06067819 */ /* 0x000fc800000006ff */
[----:B------:R-:W1:Y:S02]  /*9110*/  SYNCS.PHASECHK.TRANS64.TRYWAIT P0, [R5+URZ+0x11860], R6 ;  /* 0x01186006050075a7 */ /* 0x000e64000800017f */
[----:B-1----:R-:W-:Y:S05]  /*9120*/  @!P0 BRA `(.L_x_87) ;  /* 0x0000001400508947 */ /* 0x002fea0003800000 */
.L_x_116:
        /* <DEDUP_REMOVED lines=8> */
.L_x_88:
[----:B------:R-:W-:-:S04]  /*91b0*/  LOP3.LUT P0, RZ, R0, 0x1f, RZ, 0xc0, !PT ;  /* 0x0000001f00ff7812 */ /* 0x000fc8000780c0ff */
[----:B------:R-:W-:-:S13]  /*91c0*/  PLOP3.LUT P0, PT, P0, P2, PT, 0x2a, 0x0 ;  /* 0x000000000000781c */ /* 0x000fda0000704572 */
[----:B------:R-:W-:Y:S05]  /*91d0*/  @P0 BRA `(.L_x_89) ;  /* 0x0000000000040947 */ /* 0x000fea0003800000 */
[----:B------:R-:W-:Y:S01]  /*91e0*/  BPT.TRAP 0x1 ;  /* 0x000000040000795c */ /* 0x000fe20000300000 */
.L_x_89:
[----:B------:R-:W-:Y:S01]  /*91f0*/  R2UR UR40, R4 ;  /* 0x00000000042872ca */ /* 0x000fe200000e0000 */
[----:B------:R-:W-:Y:S01]  /*9200*/  ULDC.64 UR6, c[0x0][0x198] ;  /* 0x0000660000067ab9 */ /* 0x000fe20000000a00 */
[----:B------:R-:W-:Y:S01]  /*9210*/  R2UR UR5, R7 ;  /* 0x00000000070572ca */ /* 0x000fe200000e0000 */
[----:B------:R-:W-:Y:S01]  /*9220*/  UIADD3 UR6, UP0, UR6, 0xf0, URZ ;  /* 0x000000f006067890 */ /* 0x000fe2000ff1e03f */
[----:B------:R-:W-:Y:S01]  /*9230*/  R2UR UR43, R8 ;  /* 0x00000000082b72ca */ /* 0x000fe200000e0000 */
[----:B------:R-:W-:Y:S01]  /*9240*/  UMOV UR8, 0x0 ;  /* 0x0000000000087882 */ /* 0x000fe20000000000 */
[----:B------:R-:W-:Y:S01]  /*9250*/  R2UR UR41, R5 ;  /* 0x00000000052972ca */ /* 0x000fe200000e0000 */
[----:B------:R-:W-:Y:S01]  /*9260*/  UIADD3.X UR7, URZ, UR7, URZ, UP0, !UPT ;  /* 0x000000073f077290 */ /* 0x000fe200087fe43f */
[----:B------:R-:W-:Y:S01]  /*9270*/  UMOV UR9, 0x10000000 ;  /* 0x1000000000097882 */ /* 0x000fe20000000000 */
[----:B------:R-:W-:Y:S01]  /*9280*/  UMOV UR42, URZ ;  /* 0x0000003f002a7c82 */ /* 0x000fe20008000000 */
[----:B------:R-:W-:Y:S01]  /*9290*/  UMOV UR44, UR52 ;  /* 0x00000034002c7c82 */ /* 0x000fe20008000000 */
[----:B------:R-:W-:Y:S01]  /*92a0*/  UMOV UR45, UR53 ;  /* 0x00000035002d7c82 */ /* 0x000fe20008000000 */
[----:B------:R-:W-:Y:S01]  /*92b0*/  UMOV UR34, 0x10 ;  /* 0x0000001000227882 */ /* 0x000fe20000000000 */
[----:B------:R-:W-:-:S02]  /*92c0*/  UMOV UR36, UR52 ;  /* 0x0000003400247c82 */ /* 0x000fc40008000000 */
[----:B------:R-:W-:Y:S02]  /*92d0*/  UIMAD UR40, UR40, 0x2800, UR5 ;  /* 0x00002800282878a4 */ /* 0x000fe4000f8e0205 */
[----:B------:R-:W-:Y:S02]  /*92e0*/  UIADD3 UR43, UR11, UR43, URZ ;  /* 0x0000002b0b2b7290 */ /* 0x000fe4000fffe03f */
[----:B------:R-:W-:Y:S02]  /*92f0*/  UIADD3 UR41, UR41, 0x11850, URZ ;  /* 0x0001185029297890 */ /* 0x000fe4000fffe03f */
[----:B------:R-:W-:Y:S02]  /*9300*/  UIADD3 UR32, UR40, 0x800, URZ ;  /* 0x0000080028207890 */ /* 0x000fe4000fffe03f */
[----:B------:R-:W-:Y:S02]  /*9310*/  UIADD3 UR24, UR40, 0x1000, URZ ;  /* 0x0000100028187890 */ /* 0x000fe4000fffe03f */
[----:B------:R-:W-:-:S02]  /*9320*/  UIADD3 UR16, UR40, 0x1800, URZ ;  /* 0x0000180028107890 */ /* 0x000fc4000fffe03f */
        /* <DEDUP_REMOVED lines=22> */
[----:B-1----:R-:W-:Y:S01]  /*9490*/  NOP ;  /* 0x0000000000007918 */ /* 0x002fe20000000000 */
.L_x_86:
[----:B------:R-:W-:Y:S05]  /*94a0*/  BSYNC B0 ;  /* 0x0000000000007941 */ /* 0x000fea0003800000 */
.L_x_85:
[----:B------:R-:W-:Y:S01]  /*94b0*/  BSSY B0, `(.L_x_90) ;  /* 0x0000043000007945 */ /* 0x000fe20003800000 */
[----:B------:R-:W-:-:S03]  /*94c0*/  IMAD.MOV.U32 R8, RZ, RZ, RZ ;  /* 0x000000ffff087224 */ /* 0x000fc600078e00ff */
[----:B------:R-:W-:Y:S05]  /*94d0*/  @!P4 BRA `(.L_x_91) ;  /* 0x000000040000c947 */ /* 0x000fea0003800000 */
[----:B------:R-:W1:Y:S01]  /*94e0*/  S2R R5, SR_CgaCtaId ;  /* 0x0000000000057919 */ /* 0x000e620000008800 */
[----:B------:R-:W-:Y:S02]  /*94f0*/  MOV R4, 0x400 ;  /* 0x0000040000047802 */ /* 0x000fe40000000f00 */
[----:B------:R-:W-:-:S04]  /*9500*/  MOV R7, 0x1 ;  /* 0x0000000100077802 */ /* 0x000fc80000000f00 */
[----:B------:R-:W-:Y:S02]  /*9510*/  SHF.L.U32 R7, R7, 0x1f, RZ ;  /* 0x0000001f07077819 */ /* 0x000fe400000006ff */
[----:B-1----:R-:W-:-:S04]  /*9520*/  LEA R5, R5, R4, 0x18 ;  /* 0x0000000405057211 */ /* 0x002fc800078ec0ff */
[----:B------:R-:W-:-:S04]  /*9530*/  LEA R4, R2, R5, 0x3 ;  /* 0x0000000502047211 */ /* 0x000fc800078e18ff */
[----:B------:R-:W1:Y:S02]  /*9540*/  SYNCS.PHASECHK.TRANS64.TRYWAIT P0, [R4+URZ+0x11828], R7 ;  /* 0x01182807040075a7 */ /* 0x000e64000800017f */
[----:B-1----:R-:W-:Y:S05]  /*9550*/  @!P0 BRA `(.L_x_92) ;  /* 0x0000001000588947 */ /* 0x002fea0003800000 */
.L_x_117:
[----:B------:R-:W-:Y:S01]  /*9560*/  ULOP3.LUT UR5, UR4, 0x2, URZ, 0xfc, !UPT ;  /* 0x0000000204057892 */ /* 0x000fe2000f8efc3f */
[----:B-1----:R-:W-:-:S03]  /*9570*/  @P2 IMAD.MOV.U32 R7, RZ, RZ, 0x2800 ;  /* 0x00002800ff072424 */ /* 0x002fc600078e00ff */
[----:B------:R-:W-:Y:S01]  /*9580*/  UPRMT UR5, UR5, 0x9910, URZ ;  /* 0x0000991005057896 */ /* 0x000fe2000800003f */
[----:B------:R1:W-:Y:S03]  /*9590*/  @P2 SYNCS.ARRIVE.TRANS64 RZ, [R4+URZ+0x11800], R7 ;  /* 0x0118000704ff29a7 */ /* 0x0003e6000800003f */
[----:B------:R-:W-:-:S06]  /*95a0*/  UISETP.NE.AND UP0, UPT, UR5, 0x2, UPT ;  /* 0x000000020500788c */ /* 0x000fcc000bf05270 */
[----:B------:R-:W-:-:S13]  /*95b0*/  PLOP3.LUT P0, PT, PT, PT, UP0, 0x80, 0x0 ;  /* 0x000000000000781c */ /* 0x000fda0003f0f008 */
[----:B-1----:R-:W-:Y:S05]  /*95c0*/  @P0 BRA `(.L_x_93) ;  /* 0x0000000000040947 */ /* 0x002fea0003800000 */
[----:B------:R-:W-:Y:S01]  /*95d0*/  BPT.TRAP 0x1 ;  /* 0x000000040000795c */ /* 0x000fe20000300000 */
.L_x_93:
[----:B------:R-:W-:-:S04]  /*95e0*/  LOP3.LUT P0, RZ, R0, 0x1f, RZ, 0xc0, !PT ;  /* 0x0000001f00ff7812 */ /* 0x000fc8000780c0ff */
[----:B------:R-:W-:-:S13]  /*95f0*/  PLOP3.LUT P0, PT, P0, P2, PT, 0x2a, 0x0 ;  /* 0x000000000000781c */ /* 0x000fda0000704572 */
[----:B------:R-:W-:Y:S05]  /*9600*/  @P0 BRA `(.L_x_94) ;  /* 0x0000000000040947 */ /* 0x000fea0003800000 */
[----:B------:R-:W-:Y:S01]  /*9610*/  BPT.TRAP 0x1 ;  /* 0x000000040000795c */ /* 0x000fe20000300000 */
.L_x_94:
[----:B------:R-:W-:Y:S01]  /*9620*/  IMAD R5, R2, 0x2800, R5 ;  /* 0x0000280002057824 */ /* 0x000fe200078e0205 */
[----:B------:R-:W-:Y:S01]  /*9630*/  R2UR UR41, R4 ;  /* 0x00000000042972ca */ /* 0x000fe200000e0000 */
[----:B------:R-:W-:Y:S01]  /*9640*/  ULDC.64 UR6, c[0x0][0x198] ;  /* 0x0000660000067ab9 */ /* 0x000fe20000000a00 */
[----:B------:R-:W-:Y:S01]  /*9650*/  UMOV UR43, URZ ;  /* 0x0000003f002b7c82 */ /* 0x000fe20008000000 */
[----:B------:R-:W-:Y:S01]  /*9660*/  UIADD3 UR6, UP0, UR6, 0x2f0, URZ ;  /* 0x000002f006067890 */ /* 0x000fe2000ff1e03f */
[----:B------:R-:W-:Y:S01]  /*9670*/  R2UR UR48, R5 ;  /* 0x00000000053072ca */ /* 0x000fe200000e0000 */
[----:B------:R-:W-:Y:S01]  /*9680*/  UMOV UR8, 0x0 ;  /* 0x0000000000087882 */ /* 0x000fe20000000000 */
[----:B------:R-:W-:Y:S01]  /*9690*/  UMOV UR9, 0x10000000 ;  /* 0x1000000000097882 */ /* 0x000fe20000000000 */
[----:B------:R-:W-:Y:S01]  /*96a0*/  UIADD3.X UR7, URZ, UR7, URZ, UP0, !UPT ;  /* 0x000000073f077290 */ /* 0x000fe200087fe43f */
[----:B------:R-:W-:Y:S01]  /*96b0*/  IADD3 R2, R2, 0x1, RZ ;  /* 0x0000000102027810 */ /* 0x000fe20007ffe0ff */
[----:B------:R-:W-:Y:S01]  /*96c0*/  UMOV UR42, URZ ;  /* 0x0000003f002a7c82 */ /* 0x000fe20008000000 */
[----:B------:R-:W-:Y:S01]  /*96d0*/  UMOV UR44, UR52 ;  /* 0x00000034002c7c82 */ /* 0x000fe20008000000 */
[----:B------:R-:W-:Y:S01]  /*96e0*/  UMOV UR45, UR53 ;  /* 0x00000035002d7c82 */ /* 0x000fe20008000000 */
[----:B------:R-:W-:Y:S01]  /*96f0*/  UMOV UR34, 0x10 ;  /* 0x0000001000227882 */ /* 0x000fe20000000000 */
[----:B------:R-:W-:Y:S01]  /*9700*/  UIADD3 UR41, UR41, 0x11800, URZ ;  /* 0x0001180029297890 */ /* 0x000fe2000fffe03f */
[----:B------:R-:W-:Y:S01]  /*9710*/  MOV R8, 0x1 ;  /* 0x0000000100087802 */ /* 0x000fe20000000f00 */
[----:B------:R-:W-:Y:S01]  /*9720*/  UMOV UR36, UR52 ;  /* 0x0000003400247c82 */ /* 0x000fe20008000000 */
[----:B------:R-:W-:Y:S01]  /*9730*/  UMOV UR37, UR53 ;  /* 0x0000003500257c82 */ /* 0x000fe20008000000 */
[----:B------:R-:W-:-:S02]  /*9740*/  UIADD3 UR40, UR48, 0x5000, URZ ;  /* 0x0000500030287890 */ /* 0x000fc4000fffe03f */
        /* <DEDUP_REMOVED lines=25> */
.L_x_91:
[----:B------:R-:W-:Y:S05]  /*98e0*/  BSYNC B0 ;  /* 0x0000000000007941 */ /* 0x000fea0003800000 */
.L_x_90:
[----:B------:R-:W-:-:S13]  /*98f0*/  ISETP.GE.AND P0, PT, R3, 0x41, PT ;  /* 0x000000410300780c */ /* 0x000fda0003f06270 */
[----:B------:R-:W-:Y:S05]  /*9900*/  @!P0 EXIT ;  /* 0x000000000000894d */ /* 0x000fea0003800000 */
[----:B------:R-:W-:Y:S01]  /*9910*/  VIADD R3, R3, 0x3f ;  /* 0x0000003f03037836 */ /* 0x000fe20000000000 */
[----:B------:R-:W-:Y:S01]  /*9920*/  LOP3.LUT P0, RZ, R0, 0x1f, RZ, 0xc0, !PT ;  /* 0x0000001f00ff7812 */ /* 0x000fe2000780c0ff */
[----:B------:R-:W-:Y:S03]  /*9930*/  BSSY B0, `(.L_x_95) ;  /* 0x0000092000007945 */ /* 0x000fe60003800000 */
[----:B------:R-:W-:Y:S02]  /*9940*/  SHF.R.S32.HI R0, RZ, 0x1f, R3 ;  /* 0x0000001fff007819 */ /* 0x000fe40000011403 */
[----:B------:R-:W-:Y:S02]  /*9950*/  PLOP3.LUT P0, PT, P0, P2, PT, 0x2a, 0x0 ;  /* 0x000000000000781c */ /* 0x000fe40000704572 */
[----:B------:R-:W-:Y:S02]  /*9960*/  LEA.HI R0, R0, R3, RZ, 0x6 ;  /* 0x0000000300007211 */ /* 0x000fe400078f30ff */
[----:B------:R-:W-:-:S02]  /*9970*/  MOV R3, UR4 ;  /* 0x0000000400037c02 */ /* 0x000fc40008000f00 */
[----:B------:R-:W-:Y:S02]  /*9980*/  SHF.R.S32.HI R4, RZ, 0x6, R0 ;  /* 0x00000006ff047819 */ /* 0x000fe40000011400 */
[----:B------:R-:W-:Y:S01]  /*9990*/  LOP3.LUT R0, R3, 0x2, RZ, 0xfc, !PT ;  /* 0x0000000203007812 */ /* 0x000fe200078efcff */
[----:B------:R-:W-:Y:S01]  /*99a0*/  IMAD.MOV.U32 R3, RZ, RZ, 0x1 ;  /* 0x00000001ff037424 */ /* 0x000fe200078e00ff */
[----:B------:R-:W-:-:S07]  /*99b0*/  SHF.L.U32 R4, R4, 0x1, RZ ;  /* 0x0000000104047819 */ /* 0x000fce00000006ff */
.L_x_106:
[----:B------:R-:W-:Y:S04]  /*99c0*/  BSSY B1, `(.L_x_96) ;  /* 0x0000041000017945 */ /* 0x000fe80003800000 */
[----:B------:R-:W-:Y:S05]  /*99d0*/  @!P3 BRA `(.L_x_97) ;  /* 0x0000000000fcb947 */ /* 0x000fea0003800000 */
[----:B------:R-:W1:Y:S01]  /*99e0*/  S2R R6, SR_CgaCtaId ;  /* 0x0000000000067919 */ /* 0x000e620000008800 */
[----:B------:R-:W-:-:S04]  /*99f0*/  MOV R5, 0x400 ;  /* 0x0000040000057802 */ /* 0x000fc80000000f00 */
[----:B-1----:R-:W-:Y:S02]  /*9a00*/  LEA R7, R6, R5, 0x18 ;  /* 0x0000000506077211 */ /* 0x002fe400078ec0ff */
[----:B------:R-:W-:Y:S02]  /*9a10*/  SHF.L.U32 R5, R3, 0x1f, RZ ;  /* 0x0000001f03057819 */ /* 0x000fe400000006ff */
[----:B------:R-:W-:-:S04]  /*9a20*/  LEA R6, R2, R7, 0x3 ;  /* 0x0000000702067211 */ /* 0x000fc800078e18ff */
[----:B------:R-:W1:Y:S02]  /*9a30*/  SYNCS.PHASECHK.TRANS64.TRYWAIT P4, [R6+URZ+0x11828], R5 ;  /* 0x01182805060075a7 */ /* 0x000e64000808017f */
[----:B-1----:R-:W-:Y:S05]  /*9a40*/  @!P4 BRA `(.L_x_98) ;  /* 0x0000000c0030c947 */ /* 0x002fea0003800000 */
.L_x_118:
[----:B-1----:R-:W-:-:S04]  /*9a50*/  @P2 MOV R5, 0x2800 ;  /* 0x0000280000052802 */ /* 0x002fc80000000f00 */
[----:B------:R1:W-:Y:S02]  /*9a60*/  @P2 SYNCS.ARRIVE.TRANS64 RZ, [R6+URZ+0x11800], R5 ;  /* 0x0118000506ff29a7 */ /* 0x0003e4000800003f */
[----:B-1----:R-:W-:-:S04]  /*9a70*/  PRMT R5, R0, 0x9910, RZ ;  /* 0x0000991000057816 */ /* 0x002fc800000000ff */
[----:B------:R-:W-:-:S13]  /*9a80*/  ISETP.NE.AND P4, PT, R5, 0x2, PT ;  /* 0x000000020500780c */ /* 0x000fda0003f85270 */
[----:B------:R-:W-:Y:S05]  /*9a90*/  @P4 BRA `(.L_x_99) ;  /* 0x0000000000044947 */ /* 0x000fea0003800000 */
[----:B------:R-:W-:Y:S01]  /*9aa0*/  BPT.TRAP 0x1 ;  /* 0x000000040000795c */ /* 0x000fe20000300000 */
.L_x_99:
[----:B------:R-:W-:Y:S05]  /*9ab0*/  @P0 BRA `(.L_x_100) ;  /* 0x0000000000040947 */ /* 0x000fea0003800000 */
[----:B------:R-:W-:Y:S01]  /*9ac0*/  BPT.TRAP 0x1 ;  /* 0x000000040000795c */ /* 0x000fe20000300000 */
.L_x_100:
[----:B------:R-:W-:Y:S01]  /*9ad0*/  IMAD R7, R2, 0x2800, R7 ;  /* 0x0000280002077824 */ /* 0x000fe200078e0207 */
[----:B------:R-:W-:Y:S01]  /*9ae0*/  R2UR UR49, R6 ;  /* 0x00000000063172ca */ /* 0x000fe200000e0000 */
[----:B------:R-:W-:Y:S01]  /*9af0*/  ULDC.64 UR6, c[0x0][0x198] ;  /* 0x0000660000067ab9 */ /* 0x000fe20000000a00 */
[----:B------:R-:W-:Y:S01]  /*9b00*/  R2UR UR51, R8 ;  /* 0x00000000083372ca */ /* 0x000fe200000e0000 */
[----:B------:R-:W-:Y:S01]  /*9b10*/  UIADD3 UR6, UP0, UR6, 0x1f0, URZ ;  /* 0x000001f006067890 */ /* 0x000fe2000ff1e03f */
[----:B------:R-:W-:Y:S01]  /*9b20*/  R2UR UR16, R7 ;  /* 0x00000000071072ca */ /* 0x000fe200000e0000 */
[----:B------:R-:W-:Y:S01]  /*9b30*/  UMOV UR8, 0x0 ;  /* 0x0000000000087882 */ /* 0x000fe20000000000 */
[----:B------:R-:W-:Y:S01]  /*9b40*/  UMOV UR9, 0x10000000 ;  /* 0x1000000000097882 */ /* 0x000fe20000000000 */
[----:B------:R-:W-:Y:S01]  /*9b50*/  UIADD3.X UR7, URZ, UR7, URZ, UP0, !UPT ;  /* 0x000000073f077290 */ /* 0x000fe200087fe43f */
[----:B------:R-:W-:Y:S01]  /*9b60*/  VIADD R5, R2, 0x1 ;  /* 0x0000000102057836 */ /* 0x000fe20000000000 */
[----:B------:R-:W-:Y:S01]  /*9b70*/  UMOV UR50, URZ ;  /* 0x0000003f00327c82 */ /* 0x000fe20008000000 */
[----:B------:R-:W-:Y:S01]  /*9b80*/  UMOV UR42, 0x10 ;  /* 0x00000010002a7882 */ /* 0x000fe20000000000 */
[----:B------:R-:W-:Y:S01]  /*9b90*/  UMOV UR44, UR52 ;  /* 0x00000034002c7c82 */ /* 0x000fe20008000000 */
[----:B------:R-:W-:Y:S01]  /*9ba0*/  UMOV UR45, UR53 ;  /* 0x00000035002d7c82 */ /* 0x000fe20008000000 */
[----:B------:R-:W-:Y:S01]  /*9bb0*/  UIADD3 UR49, UR49, 0x11800, URZ ;  /* 0x0001180031317890 */ /* 0x000fe2000fffe03f */
[----:B------:R-:W-:Y:S01]  /*9bc0*/  ISETP.NE.AND P4, PT, R5, 0x5, PT ;  /* 0x000000050500780c */ /* 0x000fe20003f85270 */
[----:B------:R-:W-:-:S02]  /*9bd0*/  USHF.L.U32 UR51, UR51, 0x6, URZ ;  /* 0x0000000633337899 */ /* 0x000fc4000800063f */
[----:B------:R-:W-:Y:S01]  /*9be0*/  UIADD3 UR48, UR16, 0x5000, URZ ;  /* 0x0000500010307890 */ /* 0x000fe2000fffe03f */
[----:B------:R-:W-:Y:S01]  /*9bf0*/  SEL R2, RZ, 0x1, P4 ;  /* 0x00000001ff027807 */ /* 0x000fe20002000000 */
[----:B------:R-:W-:Y:S02]  /*9c00*/  UIADD3 UR40, UR16, 0x5800, URZ ;  /* 0x0000580010287890 */ /* 0x000fe4000fffe03f */
[----:B------:R-:W-:Y:S01]  /*9c10*/  UIADD3 UR32, UR16, 0x6000, URZ ;  /* 0x0000600010207890 */ /* 0x000fe2000fffe03f */
[----:B------:R-:W-:Y:S01]  /*9c20*/  LOP3.LUT R3, R3, R2, RZ, 0x3c, !PT ;  /* 0x0000000203037212 */ /* 0x000fe200078e3cff */
[----:B------:R-:W-:Y:S01]  /*9c30*/  UIADD3 UR24, UR16, 0x6800, URZ ;  /* 0x0000680010187890 */ /* 0x000fe2000fffe03f */
[----:B------:R-:W-:Y:S01]  /*9c40*/  SEL R2, R5, RZ, P4 ;  /* 0x000000ff05027207 */ /* 0x000fe20002000000 */
        /* <DEDUP_REMOVED lines=24> */
.L_x_97:
[----:B------:R-:W-:Y:S05]  /*9dd0*/  BSYNC B1 ;  /* 0x0000000000017941 */ /* 0x000fea0003800000 */
.L_x_96:
[----:B------:R-:W-:Y:S01]  /*9de0*/  ISETP.LT.OR P4, PT, R4, 0x4, !P3 ;  /* 0x000000040400780c */ /* 0x000fe20005f81670 */
[----:B------:R-:W-:-:S12]  /*9df0*/  BSSY B1, `(.L_x_101) ;  /* 0x0000042000017945 */ /* 0x000fd80003800000 */
[----:B------:R-:W-:Y:S05]  /*9e00*/  @P4 BRA `(.L_x_102) ;  /* 0x0000000400004947 */ /* 0x000fea0003800000 */
[----:B------:R-:W1:Y:S01]  /*9e10*/  S2R R6, SR_CgaCtaId ;  /* 0x0000000000067919 */ /* 0x000e620000008800 */
[----:B------:R-:W-:Y:S02]  /*9e20*/  MOV R5, 0x400 ;  /* 0x0000040000057802 */ /* 0x000fe40000000f00 */
[----:B------:R-:W-:Y:S02]  /*9e30*/  SHF.L.U32 R7, R3, 0x1f, RZ ;  /* 0x0000001f03077819 */ /* 0x000fe400000006ff */
[----:B-1----:R-:W-:-:S04]  /*9e40*/  LEA R5, R6, R5, 0x18 ;  /* 0x0000000506057211 */ /* 0x002fc800078ec0ff */
[----:B------:R-:W-:-:S04]  /*9e50*/  LEA R6, R2, R5, 0x3 ;  /* 0x0000000502067211 */ /* 0x000fc800078e18ff */
[----:B------:R-:W1:Y:S02]  /*9e60*/  SYNCS.PHASECHK.TRANS64.TRYWAIT P4, [R6+URZ+0x11828], R7 ;  /* 0x01182807060075a7 */ /* 0x000e64000808017f */
[----:B-1----:R-:W-:Y:S05]  /*9e70*/  @!P4 BRA `(.L_x_103) ;  /* 0x000000080038c947 */ /* 0x002fea0003800000 */
.L_x_119:
[----:B-1----:R-:W-:-:S04]  /*9e80*/  @P1 MOV R7, 0x2800 ;  /* 0x0000280000071802 */ /* 0x002fc80000000f00 */
[----:B------:R1:W-:Y:S02]  /*9e90*/  @P1 SYNCS.ARRIVE.TRANS64 RZ, [R6+URZ+0x11800], R7 ;  /* 0x0118000706ff19a7 */ /* 0x0003e4000800003f */
[----:B-1----:R-:W-:-:S04]  /*9ea0*/  PRMT R7, R0, 0x9910, RZ ;  /* 0x0000991000077816 */ /* 0x002fc800000000ff */
[----:B------:R-:W-:-:S13]  /*9eb0*/  ISETP.NE.AND P4, PT, R7, 0x2, PT ;  /* 0x000000020700780c */ /* 0x000fda0003f85270 */
[----:B------:R-:W-:Y:S05]  /*9ec0*/  @P4 BRA `(.L_x_104) ;  /* 0x0000000000044947 */ /* 0x000fea0003800000 */
[----:B------:R-:W-:Y:S01]  /*9ed0*/  BPT.TRAP 0x1 ;  /* 0x000000040000795c */ /* 0x000fe20000300000 */
.L_x_104:
[----:B------:R-:W-:Y:S05]  /*9ee0*/  @P0 BRA `(.L_x_105) ;  /* 0x0000000000040947 */ /* 0x000fea0003800000 */
[----:B------:R-:W-:Y:S01]  /*9ef0*/  BPT.TRAP 0x1 ;  /* 0x000000040000795c */ /* 0x000fe20000300000 */
.L_x_105:
        /* <DEDUP_REMOVED lines=16> */
[----:B------:R-:W-:Y:S01]  /*a000*/  USHF.L.U32 UR51, UR51, 0x6, URZ ;  /* 0x0000000633337899 */ /* 0x000fe2000800063f */
[----:B------:R-:W-:Y:S01]  /*a010*/  IADD3 R8, R8, 0x1, RZ ;  /* 0x0000000108087810 */ /* 0x000fe20007ffe0ff */
[----:B------:R-:W-:Y:S01]  /*a020*/  UIADD3 UR48, UR16, 0x5000, URZ ;  /* 0x0000500010307890 */ /* 0x000fe2000fffe03f */
[----:B------:R-:W-:Y:S01]  /*a030*/  SEL R6, RZ, 0x1, P4 ;  /* 0x00000001ff067807 */ /* 0x000fe20002000000 */
[----:B------:R-:W-:Y:S01]  /*a040*/  UIADD3 UR40, UR16, 0x5800, URZ ;  /* 0x0000580010287890 */ /* 0x000fe2000fffe03f */
[----:B------:R-:W-:Y:S01]  /*a050*/  SEL R2, R2, RZ, P4 ;  /* 0x000000ff02027207 */ /* 0x000fe20002000000 */
[----:B------:R-:W-:Y:S01]  /*a060*/  UIADD3 UR32, UR16, 0x6000, URZ ;  /* 0x0000600010207890 */ /* 0x000fe2000fffe03f */
[----:B------:R-:W-:Y:S01]  /*a070*/  LOP3.LUT R3, R3, R6, RZ, 0x3c, !PT ;  /* 0x0000000603037212 */ /* 0x000fe200078e3cff */
[----:B------:R-:W-:-:S02]  /*a080*/  UIADD3 UR24, UR16, 0x6800, URZ ;  /* 0x0000680010187890 */ /* 0x000fc4000fffe03f */
        /* <DEDUP_REMOVED lines=24> */
.L_x_102:
[----:B------:R-:W-:Y:S05]  /*a210*/  BSYNC B1 ;  /* 0x0000000000017941 */ /* 0x000fea0003800000 */
.L_x_101:
[C---:B------:R-:W-:Y:S02]  /*a220*/  ISETP.GT.AND P4, PT, R4.reuse, 0x4, PT ;  /* 0x000000040400780c */ /* 0x040fe40003f84270 */
[----:B------:R-:W-:-:S11]  /*a230*/  IADD3 R4, R4, -0x2, RZ ;  /* 0xfffffffe04047810 */ /* 0x000fd60007ffe0ff */
[----:B------:R-:W-:Y:S05]  /*a240*/  @P4 BRA `(.L_x_106) ;  /* 0xfffffff400dc4947 */ /* 0x000fea000383ffff */
[----:B------:R-:W-:Y:S05]  /*a250*/  BSYNC B0 ;  /* 0x0000000000007941 */ /* 0x000fea0003800000 */
.L_x_95:
[----:B------:R-:W-:Y:S05]  /*a260*/  EXIT ;  /* 0x000000000000794d */ /* 0x000fea0003800000 */
.L_x_15:
[----:B--2---:R-:W-:-:S04]  /*a270*/  IMAD.U32 R3, RZ, RZ, UR8 ;  /* 0x00000008ff037e24 */ /* 0x004fc8000f8e00ff */
[----:B------:R2:W3:Y:S03]  /*a280*/  SYNCS.PHASECHK.TRANS64.TRYWAIT P1, [R3+URZ+0x11850], R2 ;  /* 0x01185002030075a7 */ /* 0x0004e6000802017f */
[----:B---3--:R-:W-:Y:S05]  /*a290*/  @!P1 NANOSLEEP.SYNCS 0x989680 ;  /* 0x009896800000995d */ /* 0x008fea0003900000 */
[----:B------:R-:W3:Y:S02]  /*a2a0*/  @!P1 SYNCS.PHASECHK.TRANS64 P1, [R3+URZ+0x11850], R2 ;  /* 0x01185002030095a7 */ /* 0x000ee4000802007f */
[----:B---3--:R-:W-:Y:S05]  /*a2b0*/  @!P1 BRA `(.L_x_15) ;  /* 0xfffffffc00ec9947 */ /* 0x008fea000383ffff */
[----:B------:R-:W-:Y:S05]  /*a2c0*/  BRA `(.L_x_107) ;  /* 0xffffff6800c87947 */ /* 0x000fea000383ffff */
.L_x_17:
[----:B--2---:R-:W-:-:S04]  /*a2d0*/  MOV R2, UR36 ;  /* 0x0000002400027c02 */ /* 0x004fc80008000f00 */
[----:B------:R2:W3:Y:S03]  /*a2e0*/  SYNCS.PHASECHK.TRANS64.TRYWAIT P1, [R2+URZ+0x11800], R7 ;  /* 0x01180007020075a7 */ /* 0x0004e6000802017f */
[----:B---3--:R-:W-:Y:S05]  /*a2f0*/  @!P1 NANOSLEEP.SYNCS 0x989680 ;  /* 0x009896800000995d */ /* 0x008fea0003900000 */
[----:B------:R-:W3:Y:S02]  /*a300*/  @!P1 SYNCS.PHASECHK.TRANS64 P1, [R2+URZ+0x11800], R7 ;  /* 0x01180007020095a7 */ /* 0x000ee4000802007f */
[----:B---3--:R-:W-:Y:S05]  /*a310*/  @!P1 BRA `(.L_x_17) ;  /* 0xfffffffc00ec9947 */ /* 0x008fea000383ffff */
[----:B------:R-:W-:Y:S05]  /*a320*/  BRA `(.L_x_108) ;  /* 0xffffff6800d07947 */ /* 0x000fea000383ffff */
.L_x_18:
[----:B--2---:R-:W-:-:S04]  /*a330*/  MOV R3, UR28 ;  /* 0x0000001c00037c02 */ /* 0x004fc80008000f00 */
[----:B------:R2:W3:Y:S03]  /*a340*/  SYNCS.PHASECHK.TRANS64.TRYWAIT P1, [R3+URZ+-0x8], R2 ;  /* 0xfffff802030075a7 */ /* 0x0004e6000802017f */
[----:B---3--:R-:W-:Y:S05]  /*a350*/  @!P1 NANOSLEEP.SYNCS 0x989680 ;  /* 0x009896800000995d */ /* 0x008fea0003900000 */
[----:B------:R-:W3:Y:S02]  /*a360*/  @!P1 SYNCS.PHASECHK.TRANS64 P1, [R3+URZ+-0x8], R2 ;  /* 0xfffff802030095a7 */ /* 0x000ee4000802007f */
[----:B---3--:R-:W-:Y:S05]  /*a370*/  @!P1 BRA `(.L_x_18) ;  /* 0xfffffffc00ec9947 */ /* 0x008fea000383ffff */
[----:B------:R-:W-:Y:S05]  /*a380*/  BRA `(.L_x_109) ;  /* 0xffffff6800cc7947 */ /* 0x000fea000383ffff */
.L_x_20:
[----:B-1----:R-:W-:-:S04]  /*a390*/  IMAD.U32 R8, RZ, RZ, UR36 ;  /* 0x00000024ff087e24 */ /* 0x002fc8000f8e00ff */
[----:B------:R1:W2:Y:S03]  /*a3a0*/  SYNCS.PHASECHK.TRANS64.TRYWAIT P1, [R8+URZ+0x11808], R7 ;  /* 0x01180807080075a7 */ /* 0x0002a6000802017f */
[----:B--2---:R-:W-:Y:S05]  /*a3b0*/  @!P1 NANOSLEEP.SYNCS 0x989680 ;  /* 0x009896800000995d */ /* 0x004fea0003900000 */
[----:B------:R-:W2:Y:S02]  /*a3c0*/  @!P1 SYNCS.PHASECHK.TRANS64 P1, [R8+URZ+0x11808], R7 ;  /* 0x01180807080095a7 */ /* 0x000ea4000802007f */
[----:B--2---:R-:W-:Y:S05]  /*a3d0*/  @!P1 BRA `(.L_x_20) ;  /* 0xfffffffc00ec9947 */ /* 0x004fea000383ffff */
[----:B------:R-:W-:Y:S05]  /*a3e0*/  BRA `(.L_x_110) ;  /* 0xffffff8000707947 */ /* 0x000fea000383ffff */
.L_x_25:
[----:B-1----:R-:W-:-:S04]  /*a3f0*/  MOV R5, UR10 ;  /* 0x0000000a00057c02 */ /* 0x002fc80008000f00 */
[----:B------:R1:W2:Y:S03]  /*a400*/  SYNCS.PHASECHK.TRANS64.TRYWAIT P2, [R5+URZ+0x11800], R4 ;  /* 0x01180004050075a7 */ /* 0x0002a6000804017f */
[----:B--2---:R-:W-:Y:S05]  /*a410*/  @!P2 NANOSLEEP.SYNCS 0x989680 ;  /* 0x009896800000a95d */ /* 0x004fea0003900000 */
[----:B------:R-:W2:Y:S02]  /*a420*/  @!P2 SYNCS.PHASECHK.TRANS64 P2, [R5+URZ+0x11800], R4 ;  /* 0x011800040500a5a7 */ /* 0x000ea4000804007f */
[----:B--2---:R-:W-:Y:S05]  /*a430*/  @!P2 BRA `(.L_x_25) ;  /* 0xfffffffc00eca947 */ /* 0x004fea000383ffff */
[----:B------:R-:W-:Y:S05]  /*a440*/  BRA `(.L_x_111) ;  /* 0xffffff8800687947 */ /* 0x000fea000383ffff */
.L_x_29:
[----:B-1----:R-:W-:-:S04]  /*a450*/  MOV R9, UR10 ;  /* 0x0000000a00097c02 */ /* 0x002fc80008000f00 */
[----:B------:R1:W2:Y:S03]  /*a460*/  SYNCS.PHASECHK.TRANS64.TRYWAIT P2, [R9+URZ+0x11800], R10 ;  /* 0x0118000a090075a7 */ /* 0x0002a6000804017f */
[----:B--2---:R-:W-:Y:S05]  /*a470*/  @!P2 NANOSLEEP.SYNCS 0x989680 ;  /* 0x009896800000a95d */ /* 0x004fea0003900000 */
[----:B------:R-:W2:Y:S02]  /*a480*/  @!P2 SYNCS.PHASECHK.TRANS64 P2, [R9+URZ+0x11800], R10 ;  /* 0x0118000a0900a5a7 */ /* 0x000ea4000804007f */
[----:B--2---:R-:W-:Y:S05]  /*a490*/  @!P2 BRA `(.L_x_29) ;  /* 0xfffffffc00eca947 */ /* 0x004fea000383ffff */
[----:B------:R-:W-:Y:S05]  /*a4a0*/  BRA `(.L_x_28) ;  /* 0xffffff9c00b47947 */ /* 0x000fea000383ffff */
.L_x_37:
[----:B-1----:R-:W-:-:S04]  /*a4b0*/  IMAD.U32 R5, RZ, RZ, UR10 ;  /* 0x0000000aff057e24 */ /* 0x002fc8000f8e00ff */
[----:B------:R1:W2:Y:S03]  /*a4c0*/  SYNCS.PHASECHK.TRANS64.TRYWAIT P2, [R5+URZ+0x11800], R4 ;  /* 0x01180004050075a7 */ /* 0x0002a6000804017f */
[----:B--2---:R-:W-:Y:S05]  /*a4d0*/  @!P2 NANOSLEEP.SYNCS 0x989680 ;  /* 0x009896800000a95d */ /* 0x004fea0003900000 */
[----:B------:R-:W2:Y:S02]  /*a4e0*/  @!P2 SYNCS.PHASECHK.TRANS64 P2, [R5+URZ+0x11800], R4 ;  /* 0x011800040500a5a7 */ /* 0x000ea4000804007f */
[----:B--2---:R-:W-:Y:S05]  /*a4f0*/  @!P2 BRA `(.L_x_37) ;  /* 0xfffffffc00eca947 */ /* 0x004fea000383ffff */
[----:B------:R-:W-:Y:S05]  /*a500*/  BRA `(.L_x_112) ;  /* 0xffffffa400e47947 */ /* 0x000fea000383ffff */
.L_x_41:
[----:B-1----:R-:W-:-:S04]  /*a510*/  MOV R9, UR10 ;  /* 0x0000000a00097c02 */ /* 0x002fc80008000f00 */
[----:B------:R1:W2:Y:S03]  /*a520*/  SYNCS.PHASECHK.TRANS64.TRYWAIT P2, [R9+URZ+0x11800], R16 ;  /* 0x01180010090075a7 */ /* 0x0002a6000804017f */
[----:B--2---:R-:W-:Y:S05]  /*a530*/  @!P2 NANOSLEEP.SYNCS 0x989680 ;  /* 0x009896800000a95d */ /* 0x004fea0003900000 */
[----:B------:R-:W2:Y:S02]  /*a540*/  @!P2 SYNCS.PHASECHK.TRANS64 P2, [R9+URZ+0x11800], R16 ;  /* 0x011800100900a5a7 */ /* 0x000ea4000804007f */
[----:B--2---:R-:W-:Y:S05]  /*a550*/  @!P2 BRA `(.L_x_41) ;  /* 0xfffffffc00eca947 */ /* 0x004fea000383ffff */
[----:B------:R-:W-:Y:S05]  /*a560*/  BRA `(.L_x_40) ;  /* 0xffffffc000347947 */ /* 0x000fea000383ffff */
.L_x_57:
[----:B-1----:R-:W-:-:S04]  /*a570*/  MOV R3, UR28 ;  /* 0x0000001c00037c02 */ /* 0x002fc80008000f00 */
[----:B------:R1:W2:Y:S03]  /*a580*/  SYNCS.PHASECHK.TRANS64.TRYWAIT P0, [R3+URZ+0x8], R0 ;  /* 0x00000800030075a7 */ /* 0x0002a6000800017f */
[----:B--2---:R-:W-:Y:S05]  /*a590*/  @!P0 NANOSLEEP.SYNCS 0x989680 ;  /* 0x009896800000895d */ /* 0x004fea0003900000 */
[----:B------:R-:W2:Y:S02]  /*a5a0*/  @!P0 SYNCS.PHASECHK.TRANS64 P0, [R3+URZ+0x8], R0 ;  /* 0x00000800030085a7 */ /* 0x000ea4000800007f */
[----:B--2---:R-:W-:Y:S05]  /*a5b0*/  @!P0 BRA `(.L_x_57) ;  /* 0xfffffffc00ec8947 */ /* 0x004fea000383ffff */
[----:B------:R-:W-:Y:S05]  /*a5c0*/  BRA `(.L_x_113) ;  /* 0xffffffcc00d87947 */ /* 0x000fea000383ffff */
.L_x_77:
[----:B--2---:R2:W4:Y:S02]  /*a5d0*/  SYNCS.PHASECHK.TRANS64.TRYWAIT P0, [R4+URZ+0x11860], R3 ;  /* 0x01186003040075a7 */ /* 0x004524000800017f */
[----:B----4-:R-:W-:Y:S05]  /*a5e0*/  @!P0 NANOSLEEP.SYNCS 0x989680 ;  /* 0x009896800000895d */ /* 0x010fea0003900000 */
[----:B------:R-:W4:Y:S02]  /*a5f0*/  @!P0 SYNCS.PHASECHK.TRANS64 P0, [R4+URZ+0x11860], R3 ;  /* 0x01186003040085a7 */ /* 0x000f24000800007f */
[----:B----4-:R-:W-:Y:S05]  /*a600*/  @!P0 BRA `(.L_x_77) ;  /* 0xfffffffc00f08947 */ /* 0x010fea000383ffff */
[----:B------:R-:W-:Y:S05]  /*a610*/  BRA `(.L_x_114) ;  /* 0xffffffe000c47947 */ /* 0x000fea000383ffff */
.L_x_82:
[----:B-1----:R1:W2:Y:S02]  /*a620*/  SYNCS.PHASECHK.TRANS64.TRYWAIT P0, [R2+URZ+0x11828], R5 ;  /* 0x01182805020075a7 */ /* 0x0022a4000800017f */
[----:B--2---:R-:W-:Y:S05]  /*a630*/  @!P0 NANOSLEEP.SYNCS 0x989680 ;  /* 0x009896800000895d */ /* 0x004fea0003900000 */
[----:B------:R-:W2:Y:S02]  /*a640*/  @!P0 SYNCS.PHASECHK.TRANS64 P0, [R2+URZ+0x11828], R5 ;  /* 0x01182805020085a7 */ /* 0x000ea4000800007f */
[----:B--2---:R-:W-:Y:S05]  /*a650*/  @!P0 BRA `(.L_x_82) ;  /* 0xfffffffc00f08947 */ /* 0x004fea000383ffff */
[----:B------:R-:W-:Y:S05]  /*a660*/  BRA `(.L_x_115) ;  /* 0xffffffe400b07947 */ /* 0x000fea000383ffff */
.L_x_87:
[----:B-1----:R1:W2:Y:S02]  /*a670*/  SYNCS.PHASECHK.TRANS64.TRYWAIT P0, [R5+URZ+0x11860], R6 ;  /* 0x01186006050075a7 */ /* 0x0022a4000800017f */
[----:B--2---:R-:W-:Y:S05]  /*a680*/  @!P0 NANOSLEEP.SYNCS 0x989680 ;  /* 0x009896800000895d */ /* 0x004fea0003900000 */
[----:B------:R-:W2:Y:S02]  /*a690*/  @!P0 SYNCS.PHASECHK.TRANS64 P0, [R5+URZ+0x11860], R6 ;  /* 0x01186006050085a7 */ /* 0x000ea4000800007f */
[----:B--2---:R-:W-:Y:S05]  /*a6a0*/  @!P0 BRA `(.L_x_87) ;  /* 0xfffffffc00f08947 */ /* 0x004fea000383ffff */
[----:B------:R-:W-:Y:S05]  /*a6b0*/  BRA `(.L_x_116) ;  /* 0xffffffe8009c7947 */ /* 0x000fea000383ffff */
.L_x_92:
[----:B-1----:R1:W2:Y:S02]  /*a6c0*/  SYNCS.PHASECHK.TRANS64.TRYWAIT P0, [R4+URZ+0x11828], R7 ;  /* 0x01182807040075a7 */ /* 0x0022a4000800017f */
[----:B--2---:R-:W-:Y:S05]  /*a6d0*/  @!P0 NANOSLEEP.SYNCS 0x989680 ;  /* 0x009896800000895d */ /* 0x004fea0003900000 */
[----:B------:R-:W2:Y:S02]  /*a6e0*/  @!P0 SYNCS.PHASECHK.TRANS64 P0, [R4+URZ+0x11828], R7 ;  /* 0x01182807040085a7 */ /* 0x000ea4000800007f */
[----:B--2---:R-:W-:Y:S05]  /*a6f0*/  @!P0 BRA `(.L_x_92) ;  /* 0xfffffffc00f08947 */ /* 0x004fea000383ffff */
[----:B------:R-:W-:Y:S05]  /*a700*/  BRA `(.L_x_117) ;  /* 0xffffffec00947947 */ /* 0x000fea000383ffff */
.L_x_98:
[----:B-1----:R1:W2:Y:S02]  /*a710*/  SYNCS.PHASECHK.TRANS64.TRYWAIT P4, [R6+URZ+0x11828], R5 ;  /* 0x01182805060075a7 */ /* 0x0022a4000808017f */
[----:B--2---:R-:W-:Y:S05]  /*a720*/  @!P4 NANOSLEEP.SYNCS 0x989680 ;  /* 0x009896800000c95d */ /* 0x004fea0003900000 */
[----:B------:R-:W2:Y:S02]  /*a730*/  @!P4 SYNCS.PHASECHK.TRANS64 P4, [R6+URZ+0x11828], R5 ;  /* 0x011828050600c5a7 */ /* 0x000ea4000808007f */
[----:B--2---:R-:W-:Y:S05]  /*a740*/  @!P4 BRA `(.L_x_98) ;  /* 0xfffffffc00f0c947 */ /* 0x004fea000383ffff */
[----:B------:R-:W-:Y:S05]  /*a750*/  BRA `(.L_x_118) ;  /* 0xfffffff000bc7947 */ /* 0x000fea000383ffff */
.L_x_103:
[----:B-1----:R1:W2:Y:S02]  /*a760*/  SYNCS.PHASECHK.TRANS64.TRYWAIT P4, [R6+URZ+0x11828], R7 ;  /* 0x01182807060075a7 */ /* 0x0022a4000808017f */
[----:B--2---:R-:W-:Y:S05]  /*a770*/  @!P4 NANOSLEEP.SYNCS 0x989680 ;  /* 0x009896800000c95d */ /* 0x004fea0003900000 */
[----:B------:R-:W2:Y:S02]  /*a780*/  @!P4 SYNCS.PHASECHK.TRANS64 P4, [R6+URZ+0x11828], R7 ;  /* 0x011828070600c5a7 */ /* 0x000ea4000808007f */
[----:B--2---:R-:W-:Y:S05]  /*a790*/  @!P4 BRA `(.L_x_103) ;  /* 0xfffffffc00f0c947 */ /* 0x004fea000383ffff */
[----:B------:R-:W-:Y:S05]  /*a7a0*/  BRA `(.L_x_119) ;  /* 0xfffffff400b47947 */ /* 0x000fea000383ffff */
        .weak           $__internal_0_$__cuda_sm20_rcp_rn_f32_slowpath
        .type           $__internal_0_$__cuda_sm20_rcp_rn_f32_slowpath,@function
        .size           $__internal_0_$__cuda_sm20_rcp_rn_f32_slowpath,(.L_x_125 - $__internal_0_$__cuda_sm20_rcp_rn_f32_slowpath)
$__internal_0_$__cuda_sm20_rcp_rn_f32_slowpath:
[----:B------:R-:W-:Y:S01]  /*a7b0*/  IMAD.SHL.U32 R0, R2, 0x2, RZ ;  /* 0x0000000202007824 */ /* 0x000fe200078e00ff */
[----:B------:R-:W-:Y:S04]  /*a7c0*/  BSSY B2, `(.L_x_120) ;  /* 0x0000030000027945 */ /* 0x000fe80003800000 */
[----:B------:R-:W-:-:S04]  /*a7d0*/  SHF.R.U32.HI R18, RZ, 0x18, R0 ;  /* 0x00000018ff127819 */ /* 0x000fc80000011600 */
[----:B------:R-:W-:-:S13]  /*a7e0*/  ISETP.NE.U32.AND P0, PT, R18, RZ, PT ;  /* 0x000000ff1200720c */ /* 0x000fda0003f05070 */
[----:B------:R-:W-:Y:S05]  /*a7f0*/  @P0 BRA `(.L_x_121) ;  /* 0x0000000000280947 */ /* 0x000fea0003800000 */
[----:B------:R-:W-:-:S04]  /*a800*/  SHF.L.U32 R0, R2, 0x1, RZ ;  /* 0x0000000102007819 */ /* 0x000fc800000006ff */
[----:B------:R-:W-:-:S13]  /*a810*/  ISETP.NE.AND P0, PT, R0, RZ, PT ;  /* 0x000000ff0000720c */ /* 0x000fda0003f05270 */
[----:B------:R-:W-:Y:S01]  /*a820*/  @P0 FFMA R10, R2, 1.84467440737095516160e+19, RZ ;  /* 0x5f800000020a0823 */ /* 0x000fe200000000ff */
[----:B------:R-:W-:Y:S08]  /*a830*/  @!P0 MUFU.RCP R3, R2 ;  /* 0x0000000200038308 */ /* 0x000ff00000001000 */
[----:B------:R-:W1:Y:S02]  /*a840*/  @P0 MUFU.RCP R13, R10 ;  /* 0x0000000a000d0308 */ /* 0x000e640000001000 */
[----:B-1----:R-:W-:-:S04]  /*a850*/  @P0 FFMA R0, R10, R13, -1 ;  /* 0xbf8000000a000423 */ /* 0x002fc8000000000d */
[----:B------:R-:W-:-:S04]  /*a860*/  @P0 FADD.FTZ R0, -R0, -RZ ;  /* 0x800000ff00000221 */ /* 0x000fc80000010100 */
[----:B------:R-:W-:-:S04]  /*a870*/  @P0 FFMA R0, R13, R0, R13 ;  /* 0x000000000d000223 */ /* 0x000fc8000000000d */
[----:B------:R-:W-:Y:S01]  /*a880*/  @P0 FFMA R3, R0, 1.84467440737095516160e+19, RZ ;  /* 0x5f80000000030823 */ /* 0x000fe200000000ff */
[----:B------:R-:W-:Y:S06]  /*a890*/  BRA `(.L_x_122) ;  /* 0x0000000000887947 */ /* 0x000fec0003800000 */
.L_x_121:
[----:B------:R-:W-:-:S04]  /*a8a0*/  IADD3 R19, R18, -0xfd, RZ ;  /* 0xffffff0312137810 */ /* 0x000fc80007ffe0ff */
[----:B------:R-:W-:-:S13]  /*a8b0*/  ISETP.GT.U32.AND P0, PT, R19, 0x1, PT ;  /* 0x000000011300780c */ /* 0x000fda0003f04070 */
[----:B------:R-:W-:Y:S05]  /*a8c0*/  @P0 BRA `(.L_x_123) ;  /* 0x0000000000780947 */ /* 0x000fea0003800000 */
[----:B------:R-:W-:Y:S01]  /*a8d0*/  LOP3.LUT R0, R2, 0x7fffff, RZ, 0xc0, !PT ;  /* 0x007fffff02007812 */ /* 0x000fe200078ec0ff */
[----:B------:R-:W-:-:S03]  /*a8e0*/  IMAD.MOV.U32 R14, RZ, RZ, 0x3 ;  /* 0x00000003ff0e7424 */ /* 0x000fc600078e00ff */
[----:B------:R-:W-:Y:S02]  /*a8f0*/  LOP3.LUT R0, R0, 0x3f800000, RZ, 0xfc, !PT ;  /* 0x3f80000000007812 */ /* 0x000fe400078efcff */
[----:B------:R-:W-:Y:S02]  /*a900*/  SHF.L.U32 R14, R14, R19, RZ ;  /* 0x000000130e0e7219 */ /* 0x000fe400000006ff */
[----:B------:R-:W1:Y:S02]  /*a910*/  MUFU.RCP R3, R0 ;  /* 0x0000000000037308 */ /* 0x000e640000001000 */
[----:B-1----:R-:W-:-:S04]  /*a920*/  FFMA R10, R0, R3, -1 ;  /* 0xbf800000000a7423 */ /* 0x002fc80000000003 */
[----:B------:R-:W-:-:S04]  /*a930*/  FADD.FTZ R10, -R10, -RZ ;  /* 0x800000ff0a0a7221 */ /* 0x000fc80000010100 */
[CCC-:B------:R-:W-:Y:S01]  /*a940*/  FFMA.RM R12, R3.reuse, R10.reuse, R3.reuse ;  /* 0x0000000a030c7223 */ /* 0x1c0fe20000004003 */
[----:B------:R-:W-:-:S04]  /*a950*/  FFMA.RP R13, R3, R10, R3 ;  /* 0x0000000a030d7223 */ /* 0x000fc80000008003 */
[C---:B------:R-:W-:Y:S02]  /*a960*/  LOP3.LUT R3, R12.reuse, 0x7fffff, RZ, 0xc0, !PT ;  /* 0x007fffff0c037812 */ /* 0x040fe400078ec0ff */
[----:B------:R-:W-:Y:S02]  /*a970*/  FSETP.NEU.FTZ.AND P0, PT, R12, R13, PT ;  /* 0x0000000d0c00720b */ /* 0x000fe40003f1d000 */
[----:B------:R-:W-:Y:S02]  /*a980*/  LOP3.LUT R3, R3, 0x800000, RZ, 0xfc, !PT ;  /* 0x0080000003037812 */ /* 0x000fe400078efcff */
[----:B------:R-:W-:Y:S02]  /*a990*/  SEL R10, RZ, 0xffffffff, !P0 ;  /* 0xffffffffff0a7807 */ /* 0x000fe40004000000 */
[----:B------:R-:W-:Y:S02]  /*a9a0*/  LOP3.LUT R14, R14, R3, RZ, 0xc0, !PT ;  /* 0x000000030e0e7212 */ /* 0x000fe400078ec0ff */
[----:B------:R-:W-:-:S02]  /*a9b0*/  IADD3 R10, -R10, RZ, RZ ;  /* 0x000000ff0a0a7210 */ /* 0x000fc40007ffe1ff */
[-C--:B------:R-:W-:Y:S02]  /*a9c0*/  SHF.R.U32.HI R14, RZ, R19.reuse, R14 ;  /* 0x00000013ff0e7219 */ /* 0x080fe4000001160e */
[----:B------:R-:W-:Y:S02]  /*a9d0*/  LOP3.LUT P1, RZ, R10, R19, R3, 0xf8, !PT ;  /* 0x000000130aff7212 */ /* 0x000fe4000782f803 */
[C---:B------:R-:W-:Y:S02]  /*a9e0*/  LOP3.LUT P0, RZ, R14.reuse, 0x1, RZ, 0xc0, !PT ;  /* 0x000000010eff7812 */ /* 0x040fe4000780c0ff */
[----:B------:R-:W-:-:S04]  /*a9f0*/  LOP3.LUT P2, RZ, R14, 0x2, RZ, 0xc0, !PT ;  /* 0x000000020eff7812 */ /* 0x000fc8000784c0ff */
[----:B------:R-:W-:Y:S02]  /*aa00*/  PLOP3.LUT P0, PT, P0, P1, P2, 0xe0, 0x0 ;  /* 0x000000000000781c */ /* 0x000fe40000703c20 */
[----:B------:R-:W-:Y:S02]  /*aa10*/  LOP3.LUT P1, RZ, R2, 0x7fffff, RZ, 0xc0, !PT ;  /* 0x007fffff02ff7812 */ /* 0x000fe4000782c0ff */
[----:B------:R-:W-:-:S04]  /*aa20*/  SEL R0, RZ, 0x1, !P0 ;  /* 0x00000001ff007807 */ /* 0x000fc80004000000 */
[----:B------:R-:W-:-:S04]  /*aa30*/  IADD3 R0, -R0, RZ, RZ ;  /* 0x000000ff00007210 */ /* 0x000fc80007ffe1ff */
[----:B------:R-:W-:Y:S01]  /*aa40*/  ISETP.GE.AND P0, PT, R0, RZ, PT ;  /* 0x000000ff0000720c */ /* 0x000fe20003f06270 */
[----:B------:R-:W-:-:S05]  /*aa50*/  VIADD R0, R18, 0xffffff04 ;  /* 0xffffff0412007836 */ /* 0x000fca0000000000 */
[----:B------:R-:W-:-:S07]  /*aa60*/  SHF.R.U32.HI R3, RZ, R0, R3 ;  /* 0x00000000ff037219 */ /* 0x000fce0000011603 */
[----:B------:R-:W-:-:S04]  /*aa70*/  @!P0 IADD3 R3, R3, 0x1, RZ ;  /* 0x0000000103038810 */ /* 0x000fc80007ffe0ff */
[----:B------:R-:W-:-:S04]  /*aa80*/  @!P1 SHF.L.U32 R3, R3, 0x1, RZ ;  /* 0x0000000103039819 */ /* 0x000fc800000006ff */
[----:B------:R-:W-:Y:S01]  /*aa90*/  LOP3.LUT R3, R3, 0x80000000, R2, 0xf8, !PT ;  /* 0x8000000003037812 */ /* 0x000fe200078ef802 */
[----:B------:R-:W-:Y:S06]  /*aaa0*/  BRA `(.L_x_122) ;  /* 0x0000000000047947 */ /* 0x000fec0003800000 */
.L_x_123:
[----:B------:R1:W2:Y:S02]  /*aab0*/  MUFU.RCP R3, R2 ;  /* 0x0000000200037308 */ /* 0x0002a40000001000 */
.L_x_122:
[----:B------:R-:W-:Y:S05]  /*aac0*/  BSYNC B2 ;  /* 0x0000000000027941 */ /* 0x000fea0003800000 */
.L_x_120:
[----:B--2---:R-:W-:Y:S01]  /*aad0*/  IMAD.MOV.U32 R0, RZ, RZ, R3 ;  /* 0x000000ffff007224 */ /* 0x004fe200078e0003 */
[----:B-1----:R-:W-:Y:S02]  /*aae0*/  MOV R2, R15 ;  /* 0x0000000f00027202 */ /* 0x002fe40000000f00 */
[----:B------:R-:W-:-:S04]  /*aaf0*/  MOV R3, 0x0 ;  /* 0x0000000000037802 */ /* 0x000fc80000000f00 */
[----:B------:R-:W-:Y:S05]  /*ab00*/  RET.REL.NODEC R2 `(_ZN7cutlass13device_kernelINS_4fmha6kernel28FmhaKernelTmaWarpSpecializedINS1_10collective30FmhaMainloopTmaWarpSpecializedINS_10bfloat16_tEffN4cute5tupleIJNS7_1CILi128EEENS9_ILi64EEENS9_ILi80EEEEEENS8_IJiNS9_ILi1EEENS8_IJiiEEEEEESG_SG_NS4_14ResidualFusionEJEEENS4_15FmhaFwdEpilogueIS6_fNS8_IJSB_SC_SB_EEEEENS2_23IndividualTileSchedulerEJEEEEEvNT_6ParamsE) ;  /* 0xffffff54023c7950 */ /* 0x000fea0003c3ffff */
.L_x_124:
[----:B------:R-:W-:-:S00]  /*ab10*/  BRA `(.L_x_124) ;  /* 0xfffffffc00fc7947 */ /* 0x000fc0000383ffff */
[----:B------:R-:W-:-:S00]  /*ab20*/  NOP ;  /* 0x0000000000007918 */ /* 0x000fc00000000000 */
        /* <DEDUP_REMOVED lines=13> */
.L_x_125:


//--------------------- .nv.global.init           --------------------------
	.section	.nv.global.init,"aw",@progbits
.nv.global.init:
	.type		$str$24,@object
	.size		$str$24,($str$25 - $str$24)
$str$24:
        /*0000*/ 	.byte	0x28, 0x61, 0x64, 0x64, 0x72, 0x65, 0x73, 0x73, 0x20, 0x26, 0x20, 0x6d, 0x61, 0x73, 0x6b, 0x29
        /*0010*/ 	.byte	0x20, 0x3d, 0x3d, 0x20, 0x30, 0x00
	.type		$str$25,@object
	.size		$str$25,(__unnamed_1 - $str$25)
$str$25:
        /*0016*/ 	.byte	0x2f, 0x74, 0x6d, 0x70, 0x2f, 0x63, 0x75, 0x74, 0x6c, 0x61, 0x73, 0x73, 0x5f, 0x73, 0x77, 0x65
        /*0026*/ 	.byte	0x65, 0x70, 0x5f, 0x73, 0x72, 0x63, 0x2f, 0x69, 0x6e, 0x63, 0x6c, 0x75, 0x64, 0x65, 0x2f, 0x63
        /*0036*/ 	.byte	0x75, 0x74, 0x65, 0x2f, 0x70, 0x6f, 0x69, 0x6e, 0x74, 0x65, 0x72, 0x5f, 0x66, 0x6c, 0x61, 0x67
        /*0046*/ 	.byte	0x67, 0x65, 0x64, 0x2e, 0x68, 0x70, 0x70, 0x00
	.type		__unnamed_1,@object
	.size		__unnamed_1,(__unnamed_2 - __unnamed_1)
__unnamed_1:
        /*004e*/ 	.byte	0x61, 0x75, 0x74, 0x6f, 0x20, 0x63, 0x75, 0x74, 0x65, 0x3a, 0x3a, 0x61, 0x73, 0x5f, 0x70, 0x6f
        /* <DEDUP_REMOVED lines=27> */
        /*020e*/ 	.byte	0x31, 0x30, 0x32, 0x34, 0x3e, 0x3e, 0x3e, 0x3e, 0x3e, 0x5d, 0x00
	.type		__unnamed_2,@object
	.size		__unnamed_2,(.L_1 - __unnamed_2)
__unnamed_2:
        /* <DEDUP_REMOVED lines=29> */
.L_1:


//--------------------- .nv.shared._ZN7cutlass13device_kernelINS_4fmha6kernel28FmhaKernelTmaWarpSpecializedINS1_10collective30FmhaMainloopTmaWarpSpecializedINS_10bfloat16_tEffN4cute5tupleIJNS7_1CILi128EEENS9_ILi64EEENS9_ILi80EEEEEENS8_IJiNS9_ILi1EEENS8_IJiiEEEEEESG_SG_NS4_14ResidualFusionEJEEENS4_15FmhaFwdEpilogueIS6_fNS8_IJSB_SC_SB_EEEEENS2_23IndividualTileSchedulerEJEEEEEvNT_6ParamsE --------------------------
	.section	.nv.shared._ZN7cutlass13device_kernelINS_4fmha6kernel28FmhaKernelTmaWarpSpecializedINS1_10collective30FmhaMainloopTmaWarpSpecializedINS_10bfloat16_tEffN4cute5tupleIJNS7_1CILi128EEENS9_ILi64EEENS9_ILi80EEEEEENS8_IJiNS9_ILi1EEENS8_IJiiEEEEEESG_SG_NS4_14ResidualFusionEJEEENS4_15FmhaFwdEpilogueIS6_fNS8_IJSB_SC_SB_EEEEENS2_23IndividualTileSchedulerEJEEEEEvNT_6ParamsE,"aw",@nobits
	.sectionflags	@""
	.align	16
	.zero		1024


//--------------------- .nv.shared.reserved.0     --------------------------
	.section	.nv.shared.reserved.0,"aw",@nobits
	.weak		__nv_reservedSMEM_offset_0_alias
	.size		__nv_reservedSMEM_offset_0_alias, 0, 0
	.other		__nv_reservedSMEM_offset_0_alias,@"STO_CUDA_RESERVED_SHARED STV_DEFAULT"
__nv_reservedSMEM_offset_0_alias:
	.zero		0


//--------------------- .nv.global                --------------------------
	.section	.nv.global,"aw",@nobits
.nv.global:
	.type		_ZN39_INTERNAL_c2138b73_4_k_cu_89522b89_30974cute1_E,@object
	.size		_ZN39_INTERNAL_c2138b73_4_k_cu_89522b89_30974cute1_E,(_ZN39_INTERNAL_c2138b73_4_k_cu_89522b89_30974cuda3std3__45__cpo6cbeginE - _ZN39_INTERNAL_c2138b73_4_k_cu_89522b89_30974cute1_E)
_ZN39_INTERNAL_c2138b73_4_k_cu_89522b89_30974cute1_E:
	.zero		1
	.type		_ZN39_INTERNAL_c2138b73_4_k_cu_89522b89_30974cuda3std3__45__cpo6cbeginE,@object
	.size		_ZN39_INTERNAL_c2138b73_4_k_cu_89522b89_30974cuda3std3__45__cpo6cbeginE,(_ZN39_INTERNAL_c2138b73_4_k_cu_89522b89_30974cuda3std3__48in_placeE - _ZN39_INTERNAL_c2138b73_4_k_cu_89522b89_30974cuda3std3__45__cpo6cbeginE)
_ZN39_INTERNAL_c2138b73_4_k_cu_89522b89_30974cuda3std3__45__cpo6cbeginE:
	.zero		1
	.type		_ZN39_INTERNAL_c2138b73_4_k_cu_89522b89_30974cuda3std3__48in_placeE,@object
	.size		_ZN39_INTERNAL_c2138b73_4_k_cu_89522b89_30974cuda3std3__48in_placeE,(_ZN39_INTERNAL_c2138b73_4_k_cu_89522b89_30974cuda3std6ranges3__45__cpo9iter_moveE - _ZN39_INTERNAL_c2138b73_4_k_cu_89522b89_30974cuda3std3__48in_placeE)
_ZN39_INTERNAL_c2138b73_4_k_cu_89522b89_30974cuda3std3__48in_placeE:
	.zero		1
	.type		_ZN39_INTERNAL_c2138b73_4_k_cu_89522b89_30974cuda3std6ranges3__45__cpo9iter_moveE,@object
	.size		_ZN39_INTERNAL_c2138b73_4_k_cu_89522b89_30974cuda3std6ranges3__45__cpo9iter_moveE,(_ZN39_INTERNAL_c2138b73_4_k_cu_89522b89_30974cuda3std3__45__cpo5beginE - _ZN39_INTERNAL_c2138b73_4_k_cu_89522b89_30974cuda3std6ranges3__45__cpo9iter_moveE)
_ZN39_INTERNAL_c2138b73_4_k_cu_89522b89_30974cuda3std6ranges3__45__cpo9iter_moveE:
	.zero		1
	.type		_ZN39_INTERNAL_c2138b73_4_k_cu_89522b89_30974cuda3std3__45__cpo5beginE,@object
	.size		_ZN39_INTERNAL_c2138b73_4_k_cu_89522b89_30974cuda3std3__45__cpo5beginE,(_ZN39_INTERNAL_c2138b73_4_k_cu_89522b89_30974cuda3std3__441_GLOBAL__N__c2138b73_4_k_cu_89522b89_30976ignoreE - _ZN39_INTERNAL_c2138b73_4_k_cu_89522b89_30974cuda3std3__45__cpo5beginE)
_ZN39_INTERNAL_c2138b73_4_k_cu_89522b89_30974cuda3std3__45__cpo5beginE:
	.zero		1
	.type		_ZN39_INTERNAL_c2138b73_4_k_cu_89522b89_30974cuda3std3__441_GLOBAL__N__c2138b73_4_k_cu_89522b89_30976ignoreE,@object
	.size		_ZN39_INTERNAL_c2138b73_4_k_cu_89522b89_30974cuda3std3__441_GLOBAL__N__c2138b73_4_k_cu_89522b89_30976ignoreE,(_ZN39_INTERNAL_c2138b73_4_k_cu_89522b89_30974cute7productE - _ZN39_INTERNAL_c2138b73_4_k_cu_89522b89_30974cuda3std3__441_GLOBAL__N__c2138b73_4_k_cu_89522b89_30976ignoreE)
_ZN39_INTERNAL_c2138b73_4_k_cu_89522b89_30974cuda3std3__441_GLOBAL__N__c2138b73_4_k_cu_89522b89_30976ignoreE:
	.zero		1
	.type		_ZN39_INTERNAL_c2138b73_4_k_cu_89522b89_30974cute7productE,@object
	.size		_ZN39_INTERNAL_c2138b73_4_k_cu_89522b89_30974cute7productE,(_ZN39_INTERNAL_c2138b73_4_k_cu_89522b89_30974cuda3std3__45__cpo3endE - _ZN39_INTERNAL_c2138b73_4_k_cu_89522b89_30974cute7productE)
_ZN39_INTERNAL_c2138b73_4_k_cu_89522b89_30974cute7productE:
	.zero		1
	.type		_ZN39_INTERNAL_c2138b73_4_k_cu_89522b89_30974cuda3std3__45__cpo3endE,@object
	.size		_ZN39_INTERNAL_c2138b73_4_k_cu_89522b89_30974cuda3std3__45__cpo3endE,(_ZN39_INTERNAL_c2138b73_4_k_cu_89522b89_30974cuda3std3__419piecewise_constructE - _ZN39_INTERNAL_c2138b73_4_k_cu_89522b89_30974cuda3std3__45__cpo3endE)
_ZN39_INTERNAL_c2138b73_4_k_cu_89522b89_30974cuda3std3__45__cpo3endE:
	.zero		1
	.type		_ZN39_INTERNAL_c2138b73_4_k_cu_89522b89_30974cuda3std3__419piecewise_constructE,@object
	.size		_ZN39_INTERNAL_c2138b73_4_k_cu_89522b89_30974cuda3std3__419piecewise_constructE,(_ZN39_INTERNAL_c2138b73_4_k_cu_89522b89_30974cuda3std3__45__cpo4cendE - _ZN39_INTERNAL_c2138b73_4_k_cu_89522b89_30974cuda3std3__419piecewise_constructE)
_ZN39_INTERNAL_c2138b73_4_k_cu_89522b89_30974cuda3std3__419piecewise_constructE:
	.zero		1
	.type		_ZN39_INTERNAL_c2138b73_4_k_cu_89522b89_30974cuda3std3__45__cpo4cendE,@object
	.size		_ZN39_INTERNAL_c2138b73_4_k_cu_89522b89_30974cuda3std3__45__cpo4cendE,(_ZN39_INTERNAL_c2138b73_4_k_cu_89522b89_30974cuda3std6ranges3__45__cpo4swapE - _ZN39_INTERNAL_c2138b73_4_k_cu_89522b89_30974cuda3std3__45__cpo4cendE)
_ZN39_INTERNAL_c2138b73_4_k_cu_89522b89_30974cuda3std3__45__cpo4cendE:
	.zero		1
	.type		_ZN39_INTERNAL_c2138b73_4_k_cu_89522b89_30974cuda3std6ranges3__45__cpo4swapE,@object
	.size		_ZN39_INTERNAL_c2138b73_4_k_cu_89522b89_30974cuda3std6ranges3__45__cpo4swapE,(.L_9 - _ZN39_INTERNAL_c2138b73_4_k_cu_89522b89_30974cuda3std6ranges3__45__cpo4swapE)
_ZN39_INTERNAL_c2138b73_4_k_cu_89522b89_30974cuda3std6ranges3__45__cpo4swapE:
	.zero		1
.L_9:


//--------------------- .nv.constant0._ZN7cutlass13device_kernelINS_4fmha6kernel28FmhaKernelTmaWarpSpecializedINS1_10collective30FmhaMainloopTmaWarpSpecializedINS_10bfloat16_tEffN4cute5tupleIJNS7_1CILi128EEENS9_ILi64EEENS9_ILi80EEEEEENS8_IJiNS9_ILi1EEENS8_IJiiEEEEEESG_SG_NS4_14ResidualFusionEJEEENS4_15FmhaFwdEpilogueIS6_fNS8_IJSB_SC_SB_EEEEENS2_23IndividualTileSchedulerEJEEEEEvNT_6ParamsE --------------------------
	.section	.nv.constant0._ZN7cutlass13device_kernelINS_4fmha6kernel28FmhaKernelTmaWarpSpecializedINS1_10collective30FmhaMainloopTmaWarpSpecializedINS_10bfloat16_tEffN4cute5tupleIJNS7_1CILi128EEENS9_ILi64EEENS9_ILi80EEEEEENS8_IJiNS9_ILi1EEENS8_IJiiEEEEEESG_SG_NS4_14ResidualFusionEJEEENS4_15FmhaFwdEpilogueIS6_fNS8_IJSB_SC_SB_EEEEENS2_23IndividualTileSchedulerEJEEEEEvNT_6ParamsE,"a",@progbits
	.sectionflags	@""
	.align	4
.nv.constant0._ZN7cutlass13device_kernelINS_4fmha6kernel28FmhaKernelTmaWarpSpecializedINS1_10collective30FmhaMainloopTmaWarpSpecializedINS_10bfloat16_tEffN4cute5tupleIJNS7_1CILi128EEENS9_ILi64EEENS9_ILi80EEEEEENS8_IJiNS9_ILi1EEENS8_IJiiEEEEEESG_SG_NS4_14ResidualFusionEJEEENS4_15FmhaFwdEpilogueIS6_fNS8_IJSB_SC_SB_EEEEENS2_23IndividualTileSchedulerEJEEEEEvNT_6ParamsE:
	.zero		2688


//--------------------- SYMBOLS --------------------------

	.type		.nv.reservedSmem.offset0,@object
	.size		.nv.reservedSmem.offset0,0x4
	.type		__assertfail,@function
